//
// Generated by NVIDIA NVVM Compiler
//
// Compiler Build ID: CL-36424714
// Cuda compilation tools, release 13.0, V13.0.88
// Based on NVVM 20.0.0
//

.version 9.0
.target sm_100
.address_size 64

	// .globl	_Z13eigstm_kernelPKdPdii
.extern .shared .align 16 .b8 s_mat[];

.visible .entry _Z13eigstm_kernelPKdPdii(
	.param .u64 .ptr .align 1 _Z13eigstm_kernelPKdPdii_param_0,
	.param .u64 .ptr .align 1 _Z13eigstm_kernelPKdPdii_param_1,
	.param .u32 _Z13eigstm_kernelPKdPdii_param_2,
	.param .u32 _Z13eigstm_kernelPKdPdii_param_3
)
{
	.local .align 8 .b8 	__local_depot0[120];
	.reg .b64 	%SP;
	.reg .b64 	%SPL;
	.reg .pred 	%p<152>;
	.reg .b16 	%rs<62>;
	.reg .b32 	%r<355>;
	.reg .b64 	%rd<398>;
	.reg .b64 	%fd<802>;

	mov.u64 	%SPL, __local_depot0;
	ld.param.u64 	%rd35, [_Z13eigstm_kernelPKdPdii_param_0];
	ld.param.u32 	%r160, [_Z13eigstm_kernelPKdPdii_param_2];
	ld.param.u32 	%r161, [_Z13eigstm_kernelPKdPdii_param_3];
	cvta.to.global.u64 	%rd1, %rd35;
	add.u64 	%rd2, %SPL, 0;
	add.u64 	%rd3, %SPL, 40;
	add.u64 	%rd4, %SPL, 80;
	mov.u32 	%r162, %ctaid.x;
	mov.u32 	%r163, %ntid.x;
	mov.u32 	%r1, %tid.x;
	mad.lo.s32 	%r2, %r162, %r163, %r1;
	setp.ge.s32 	%p2, %r2, %r161;
	@%p2 bra 	$L__BB0_214;
	mul.lo.s32 	%r3, %r160, %r160;
	mul.lo.s32 	%r164, %r3, %r1;
	cvt.u64.u32 	%rd5, %r164;
	setp.eq.s32 	%p3, %r160, 0;
	@%p3 bra 	$L__BB0_7;
	mul.lo.s32 	%r4, %r3, %r2;
	max.u32 	%r5, %r3, 1;
	setp.lt.u32 	%p4, %r3, 4;
	mov.b32 	%r295, 0;
	@%p4 bra 	$L__BB0_5;
	and.b32  	%r295, %r5, -4;
	mov.b32 	%r294, 0;
$L__BB0_4:
	.pragma "nounroll";
	cvt.u32.u64 	%r167, %rd5;
	add.s32 	%r168, %r294, %r4;
	mul.wide.s32 	%rd39, %r168, 8;
	add.s64 	%rd40, %rd1, %rd39;
	ld.global.nc.f64 	%fd167, [%rd40];
	add.s32 	%r169, %r294, %r167;
	shl.b32 	%r170, %r169, 3;
	mov.u32 	%r171, s_mat;
	add.s32 	%r172, %r171, %r170;
	st.shared.f64 	[%r172], %fd167;
	ld.global.nc.f64 	%fd168, [%rd40+8];
	st.shared.f64 	[%r172+8], %fd168;
	ld.global.nc.f64 	%fd169, [%rd40+16];
	st.shared.f64 	[%r172+16], %fd169;
	ld.global.nc.f64 	%fd170, [%rd40+24];
	st.shared.f64 	[%r172+24], %fd170;
	add.s32 	%r294, %r294, 4;
	setp.ne.s32 	%p5, %r294, %r295;
	@%p5 bra 	$L__BB0_4;
$L__BB0_5:
	and.b32  	%r173, %r5, 1;
	setp.eq.b32 	%p6, %r173, 1;
	not.pred 	%p7, %p6;
	@%p7 bra 	$L__BB0_7;
	cvt.u32.u64 	%r174, %rd5;
	add.s32 	%r175, %r295, %r4;
	mul.wide.s32 	%rd41, %r175, 8;
	add.s64 	%rd42, %rd1, %rd41;
	ld.global.nc.f64 	%fd171, [%rd42];
	add.s32 	%r176, %r295, %r174;
	shl.b32 	%r177, %r176, 3;
	mov.u32 	%r178, s_mat;
	add.s32 	%r179, %r178, %r177;
	st.shared.f64 	[%r179], %fd171;
$L__BB0_7:
	bar.sync 	0;
	setp.lt.s32 	%p8, %r160, 1;
	@%p8 bra 	$L__BB0_19;
	add.s32 	%r181, %r160, -1;
	and.b32  	%r10, %r160, 7;
	setp.lt.u32 	%p9, %r181, 7;
	mov.b32 	%r296, 0;
	@%p9 bra 	$L__BB0_11;
	and.b32  	%r296, %r160, 2147483640;
	mov.b32 	%r299, 0;
	mov.u32 	%r184, s_mat;
	cvt.u64.u32 	%rd46, %r184;
$L__BB0_10:
	.pragma "nounroll";
	mul.lo.s32 	%r183, %r299, %r160;
	cvt.u64.u32 	%rd43, %r183;
	add.s64 	%rd44, %rd43, %rd5;
	shl.b64 	%rd45, %rd44, 3;
	cvta.shared.u64 	%rd47, %rd46;
	add.s64 	%rd48, %rd47, %rd45;
	mul.wide.u32 	%rd49, %r299, 8;
	add.s64 	%rd50, %rd2, %rd49;
	st.local.u64 	[%rd50], %rd48;
	add.s32 	%r185, %r183, %r160;
	cvt.u64.u32 	%rd51, %r185;
	add.s64 	%rd52, %rd51, %rd5;
	shl.b64 	%rd53, %rd52, 3;
	add.s64 	%rd54, %rd47, %rd53;
	st.local.u64 	[%rd50+8], %rd54;
	add.s32 	%r186, %r185, %r160;
	cvt.u64.u32 	%rd55, %r186;
	add.s64 	%rd56, %rd55, %rd5;
	shl.b64 	%rd57, %rd56, 3;
	add.s64 	%rd58, %rd47, %rd57;
	st.local.u64 	[%rd50+16], %rd58;
	add.s32 	%r187, %r186, %r160;
	cvt.u64.u32 	%rd59, %r187;
	add.s64 	%rd60, %rd59, %rd5;
	shl.b64 	%rd61, %rd60, 3;
	add.s64 	%rd62, %rd47, %rd61;
	st.local.u64 	[%rd50+24], %rd62;
	add.s32 	%r188, %r187, %r160;
	cvt.u64.u32 	%rd63, %r188;
	add.s64 	%rd64, %rd63, %rd5;
	shl.b64 	%rd65, %rd64, 3;
	add.s64 	%rd66, %rd47, %rd65;
	st.local.u64 	[%rd50+32], %rd66;
	add.s32 	%r189, %r188, %r160;
	cvt.u64.u32 	%rd67, %r189;
	add.s64 	%rd68, %rd67, %rd5;
	shl.b64 	%rd69, %rd68, 3;
	add.s64 	%rd70, %rd47, %rd69;
	st.local.u64 	[%rd50+40], %rd70;
	add.s32 	%r190, %r189, %r160;
	cvt.u64.u32 	%rd71, %r190;
	add.s64 	%rd72, %rd71, %rd5;
	shl.b64 	%rd73, %rd72, 3;
	add.s64 	%rd74, %rd47, %rd73;
	st.local.u64 	[%rd50+48], %rd74;
	add.s32 	%r191, %r190, %r160;
	cvt.u64.u32 	%rd75, %r191;
	add.s64 	%rd76, %rd75, %rd5;
	shl.b64 	%rd77, %rd76, 3;
	add.s64 	%rd78, %rd47, %rd77;
	st.local.u64 	[%rd50+56], %rd78;
	add.s32 	%r299, %r299, 8;
	setp.eq.s32 	%p10, %r299, %r296;
	@%p10 bra 	$L__BB0_11;
	bra.uni 	$L__BB0_10;
$L__BB0_11:
	setp.eq.s32 	%p11, %r10, 0;
	@%p11 bra 	$L__BB0_19;
	and.b32  	%r13, %r160, 3;
	setp.lt.u32 	%p12, %r10, 4;
	@%p12 bra 	$L__BB0_14;
	mul.lo.s32 	%r192, %r296, %r160;
	cvt.u64.u32 	%rd79, %r192;
	add.s64 	%rd80, %rd79, %rd5;
	shl.b64 	%rd81, %rd80, 3;
	mov.u32 	%r193, s_mat;
	cvt.u64.u32 	%rd82, %r193;
	cvta.shared.u64 	%rd83, %rd82;
	add.s64 	%rd84, %rd83, %rd81;
	mul.wide.u32 	%rd85, %r296, 8;
	add.s64 	%rd86, %rd2, %rd85;
	st.local.u64 	[%rd86], %rd84;
	add.s32 	%r194, %r192, %r160;
	cvt.u64.u32 	%rd87, %r194;
	add.s64 	%rd88, %rd87, %rd5;
	shl.b64 	%rd89, %rd88, 3;
	add.s64 	%rd90, %rd83, %rd89;
	st.local.u64 	[%rd86+8], %rd90;
	add.s32 	%r195, %r194, %r160;
	cvt.u64.u32 	%rd91, %r195;
	add.s64 	%rd92, %rd91, %rd5;
	shl.b64 	%rd93, %rd92, 3;
	add.s64 	%rd94, %rd83, %rd93;
	st.local.u64 	[%rd86+16], %rd94;
	add.s32 	%r196, %r195, %r160;
	cvt.u64.u32 	%rd95, %r196;
	add.s64 	%rd96, %rd95, %rd5;
	shl.b64 	%rd97, %rd96, 3;
	add.s64 	%rd98, %rd83, %rd97;
	st.local.u64 	[%rd86+24], %rd98;
	add.s32 	%r296, %r296, 4;
$L__BB0_14:
	setp.eq.s32 	%p13, %r13, 0;
	@%p13 bra 	$L__BB0_19;
	setp.eq.s32 	%p14, %r13, 1;
	@%p14 bra 	$L__BB0_17;
	mul.lo.s32 	%r197, %r296, %r160;
	cvt.u64.u32 	%rd99, %r197;
	add.s64 	%rd100, %rd99, %rd5;
	shl.b64 	%rd101, %rd100, 3;
	mov.u32 	%r198, s_mat;
	cvt.u64.u32 	%rd102, %r198;
	cvta.shared.u64 	%rd103, %rd102;
	add.s64 	%rd104, %rd103, %rd101;
	mul.wide.u32 	%rd105, %r296, 8;
	add.s64 	%rd106, %rd2, %rd105;
	st.local.u64 	[%rd106], %rd104;
	add.s32 	%r199, %r197, %r160;
	cvt.u64.u32 	%rd107, %r199;
	add.s64 	%rd108, %rd107, %rd5;
	shl.b64 	%rd109, %rd108, 3;
	add.s64 	%rd110, %rd103, %rd109;
	st.local.u64 	[%rd106+8], %rd110;
	add.s32 	%r296, %r296, 2;
$L__BB0_17:
	and.b32  	%r200, %r160, 1;
	setp.eq.b32 	%p15, %r200, 1;
	not.pred 	%p16, %p15;
	@%p16 bra 	$L__BB0_19;
	mul.lo.s32 	%r201, %r296, %r160;
	cvt.u64.u32 	%rd111, %r201;
	add.s64 	%rd112, %rd111, %rd5;
	shl.b64 	%rd113, %rd112, 3;
	mov.u32 	%r202, s_mat;
	cvt.u64.u32 	%rd114, %r202;
	cvta.shared.u64 	%rd115, %rd114;
	add.s64 	%rd116, %rd115, %rd113;
	mul.wide.u32 	%rd117, %r296, 8;
	add.s64 	%rd118, %rd2, %rd117;
	st.local.u64 	[%rd118], %rd116;
$L__BB0_19:
	setp.lt.s32 	%p17, %r160, 2;
	@%p17 bra 	$L__BB0_89;
	cvt.u16.u32 	%rs1, %r160;
	mov.b32 	%r300, 0;
	mov.b16 	%rs53, 0;
	mov.u16 	%rs54, %rs53;
	mov.u16 	%rs55, %rs53;
	mov.u32 	%r301, %r160;
$L__BB0_21:
	add.s32 	%r22, %r301, -1;
	not.b16 	%rs28, %rs54;
	add.s16 	%rs29, %rs28, %rs1;
	cvt.u32.u16 	%r205, %rs29;
	and.b32  	%r23, %r205, 7;
	add.s32 	%r24, %r23, -1;
	sub.s32 	%r206, %r160, %r300;
	add.s32 	%r25, %r206, -2;
	add.s32 	%r26, %r301, -2;
	mul.wide.s32 	%rd119, %r301, 8;
	add.s64 	%rd120, %rd2, %rd119;
	ld.local.u64 	%rd6, [%rd120+-8];
	setp.lt.u32 	%p18, %r25, 15;
	mov.b32 	%r304, 0;
	mov.f64 	%fd743, 0d0000000000000000;
	@%p18 bra 	$L__BB0_24;
	and.b32  	%r304, %r22, -16;
	mov.b32 	%r302, 0;
	mov.f64 	%fd743, 0d0000000000000000;
$L__BB0_23:
	.pragma "nounroll";
	mul.wide.u32 	%rd121, %r302, 8;
	add.s64 	%rd122, %rd6, %rd121;
	ld.f64 	%fd175, [%rd122];
	abs.f64 	%fd176, %fd175;
	add.f64 	%fd177, %fd743, %fd176;
	ld.f64 	%fd178, [%rd122+8];
	abs.f64 	%fd179, %fd178;
	add.f64 	%fd180, %fd177, %fd179;
	ld.f64 	%fd181, [%rd122+16];
	abs.f64 	%fd182, %fd181;
	add.f64 	%fd183, %fd180, %fd182;
	ld.f64 	%fd184, [%rd122+24];
	abs.f64 	%fd185, %fd184;
	add.f64 	%fd186, %fd183, %fd185;
	ld.f64 	%fd187, [%rd122+32];
	abs.f64 	%fd188, %fd187;
	add.f64 	%fd189, %fd186, %fd188;
	ld.f64 	%fd190, [%rd122+40];
	abs.f64 	%fd191, %fd190;
	add.f64 	%fd192, %fd189, %fd191;
	ld.f64 	%fd193, [%rd122+48];
	abs.f64 	%fd194, %fd193;
	add.f64 	%fd195, %fd192, %fd194;
	ld.f64 	%fd196, [%rd122+56];
	abs.f64 	%fd197, %fd196;
	add.f64 	%fd198, %fd195, %fd197;
	ld.f64 	%fd199, [%rd122+64];
	abs.f64 	%fd200, %fd199;
	add.f64 	%fd201, %fd198, %fd200;
	ld.f64 	%fd202, [%rd122+72];
	abs.f64 	%fd203, %fd202;
	add.f64 	%fd204, %fd201, %fd203;
	ld.f64 	%fd205, [%rd122+80];
	abs.f64 	%fd206, %fd205;
	add.f64 	%fd207, %fd204, %fd206;
	ld.f64 	%fd208, [%rd122+88];
	abs.f64 	%fd209, %fd208;
	add.f64 	%fd210, %fd207, %fd209;
	ld.f64 	%fd211, [%rd122+96];
	abs.f64 	%fd212, %fd211;
	add.f64 	%fd213, %fd210, %fd212;
	ld.f64 	%fd214, [%rd122+104];
	abs.f64 	%fd215, %fd214;
	add.f64 	%fd216, %fd213, %fd215;
	ld.f64 	%fd217, [%rd122+112];
	abs.f64 	%fd218, %fd217;
	add.f64 	%fd219, %fd216, %fd218;
	ld.f64 	%fd220, [%rd122+120];
	abs.f64 	%fd221, %fd220;
	add.f64 	%fd743, %fd219, %fd221;
	add.s32 	%r302, %r302, 16;
	setp.ne.s32 	%p19, %r302, %r304;
	@%p19 bra 	$L__BB0_23;
$L__BB0_24:
	and.b32  	%r208, %r22, 15;
	setp.eq.s32 	%p20, %r208, 0;
	@%p20 bra 	$L__BB0_34;
	not.b16 	%rs30, %rs55;
	add.s16 	%rs31, %rs30, %rs1;
	cvt.u32.u16 	%r209, %rs31;
	and.b32  	%r31, %r209, 15;
	add.s32 	%r210, %r31, -1;
	setp.lt.u32 	%p21, %r210, 7;
	@%p21 bra 	$L__BB0_27;
	mul.wide.u32 	%rd123, %r304, 8;
	add.s64 	%rd124, %rd6, %rd123;
	ld.f64 	%fd223, [%rd124];
	abs.f64 	%fd224, %fd223;
	add.f64 	%fd225, %fd743, %fd224;
	ld.f64 	%fd226, [%rd124+8];
	abs.f64 	%fd227, %fd226;
	add.f64 	%fd228, %fd225, %fd227;
	ld.f64 	%fd229, [%rd124+16];
	abs.f64 	%fd230, %fd229;
	add.f64 	%fd231, %fd228, %fd230;
	ld.f64 	%fd232, [%rd124+24];
	abs.f64 	%fd233, %fd232;
	add.f64 	%fd234, %fd231, %fd233;
	ld.f64 	%fd235, [%rd124+32];
	abs.f64 	%fd236, %fd235;
	add.f64 	%fd237, %fd234, %fd236;
	ld.f64 	%fd238, [%rd124+40];
	abs.f64 	%fd239, %fd238;
	add.f64 	%fd240, %fd237, %fd239;
	ld.f64 	%fd241, [%rd124+48];
	abs.f64 	%fd242, %fd241;
	add.f64 	%fd243, %fd240, %fd242;
	ld.f64 	%fd244, [%rd124+56];
	abs.f64 	%fd245, %fd244;
	add.f64 	%fd743, %fd243, %fd245;
	add.s32 	%r304, %r304, 8;
$L__BB0_27:
	and.b32  	%r211, %r31, 7;
	setp.eq.s32 	%p22, %r211, 0;
	@%p22 bra 	$L__BB0_34;
	and.b32  	%r34, %r23, 3;
	setp.lt.u32 	%p23, %r24, 3;
	@%p23 bra 	$L__BB0_30;
	mul.wide.u32 	%rd125, %r304, 8;
	add.s64 	%rd126, %rd6, %rd125;
	ld.f64 	%fd247, [%rd126];
	abs.f64 	%fd248, %fd247;
	add.f64 	%fd249, %fd743, %fd248;
	ld.f64 	%fd250, [%rd126+8];
	abs.f64 	%fd251, %fd250;
	add.f64 	%fd252, %fd249, %fd251;
	ld.f64 	%fd253, [%rd126+16];
	abs.f64 	%fd254, %fd253;
	add.f64 	%fd255, %fd252, %fd254;
	ld.f64 	%fd256, [%rd126+24];
	abs.f64 	%fd257, %fd256;
	add.f64 	%fd743, %fd255, %fd257;
	add.s32 	%r304, %r304, 4;
$L__BB0_30:
	setp.eq.s32 	%p24, %r34, 0;
	@%p24 bra 	$L__BB0_34;
	mul.wide.u32 	%rd127, %r304, 8;
	add.s64 	%rd7, %rd6, %rd127;
	ld.f64 	%fd258, [%rd7];
	abs.f64 	%fd259, %fd258;
	add.f64 	%fd743, %fd743, %fd259;
	setp.eq.s32 	%p25, %r34, 1;
	@%p25 bra 	$L__BB0_34;
	ld.f64 	%fd260, [%rd7+8];
	abs.f64 	%fd261, %fd260;
	add.f64 	%fd743, %fd743, %fd261;
	setp.eq.s32 	%p26, %r34, 2;
	@%p26 bra 	$L__BB0_34;
	ld.f64 	%fd262, [%rd7+16];
	abs.f64 	%fd263, %fd262;
	add.f64 	%fd743, %fd743, %fd263;
$L__BB0_34:
	setp.eq.f64 	%p27, %fd743, 0d0000000000000000;
	@%p27 bra 	$L__BB0_227;
	setp.lt.u32 	%p28, %r25, 7;
	mov.b32 	%r307, 0;
	mov.f64 	%fd751, 0d0000000000000000;
	@%p28 bra 	$L__BB0_38;
	and.b32  	%r307, %r22, -8;
	mov.b32 	%r306, 0;
	mov.f64 	%fd751, 0d0000000000000000;
$L__BB0_37:
	.pragma "nounroll";
	mul.wide.u32 	%rd128, %r306, 8;
	add.s64 	%rd129, %rd6, %rd128;
	ld.f64 	%fd267, [%rd129];
	div.rn.f64 	%fd268, %fd267, %fd743;
	st.f64 	[%rd129], %fd268;
	fma.rn.f64 	%fd269, %fd268, %fd268, %fd751;
	ld.f64 	%fd270, [%rd129+8];
	div.rn.f64 	%fd271, %fd270, %fd743;
	st.f64 	[%rd129+8], %fd271;
	fma.rn.f64 	%fd272, %fd271, %fd271, %fd269;
	ld.f64 	%fd273, [%rd129+16];
	div.rn.f64 	%fd274, %fd273, %fd743;
	st.f64 	[%rd129+16], %fd274;
	fma.rn.f64 	%fd275, %fd274, %fd274, %fd272;
	ld.f64 	%fd276, [%rd129+24];
	div.rn.f64 	%fd277, %fd276, %fd743;
	st.f64 	[%rd129+24], %fd277;
	fma.rn.f64 	%fd278, %fd277, %fd277, %fd275;
	ld.f64 	%fd279, [%rd129+32];
	div.rn.f64 	%fd280, %fd279, %fd743;
	st.f64 	[%rd129+32], %fd280;
	fma.rn.f64 	%fd281, %fd280, %fd280, %fd278;
	ld.f64 	%fd282, [%rd129+40];
	div.rn.f64 	%fd283, %fd282, %fd743;
	st.f64 	[%rd129+40], %fd283;
	fma.rn.f64 	%fd284, %fd283, %fd283, %fd281;
	ld.f64 	%fd285, [%rd129+48];
	div.rn.f64 	%fd286, %fd285, %fd743;
	st.f64 	[%rd129+48], %fd286;
	fma.rn.f64 	%fd287, %fd286, %fd286, %fd284;
	ld.f64 	%fd288, [%rd129+56];
	div.rn.f64 	%fd289, %fd288, %fd743;
	st.f64 	[%rd129+56], %fd289;
	fma.rn.f64 	%fd751, %fd289, %fd289, %fd287;
	add.s32 	%r306, %r306, 8;
	setp.ne.s32 	%p29, %r306, %r307;
	@%p29 bra 	$L__BB0_37;
$L__BB0_38:
	and.b32  	%r214, %r22, 7;
	setp.eq.s32 	%p30, %r214, 0;
	@%p30 bra 	$L__BB0_46;
	setp.lt.u32 	%p31, %r24, 3;
	@%p31 bra 	$L__BB0_41;
	mul.wide.u32 	%rd130, %r307, 8;
	add.s64 	%rd131, %rd6, %rd130;
	ld.f64 	%fd291, [%rd131];
	div.rn.f64 	%fd292, %fd291, %fd743;
	st.f64 	[%rd131], %fd292;
	fma.rn.f64 	%fd293, %fd292, %fd292, %fd751;
	ld.f64 	%fd294, [%rd131+8];
	div.rn.f64 	%fd295, %fd294, %fd743;
	st.f64 	[%rd131+8], %fd295;
	fma.rn.f64 	%fd296, %fd295, %fd295, %fd293;
	ld.f64 	%fd297, [%rd131+16];
	div.rn.f64 	%fd298, %fd297, %fd743;
	st.f64 	[%rd131+16], %fd298;
	fma.rn.f64 	%fd299, %fd298, %fd298, %fd296;
	ld.f64 	%fd300, [%rd131+24];
	div.rn.f64 	%fd301, %fd300, %fd743;
	st.f64 	[%rd131+24], %fd301;
	fma.rn.f64 	%fd751, %fd301, %fd301, %fd299;
	add.s32 	%r307, %r307, 4;
$L__BB0_41:
	and.b32  	%r215, %r23, 3;
	setp.eq.s32 	%p32, %r215, 0;
	@%p32 bra 	$L__BB0_46;
	xor.b16  	%rs32, %rs53, 3;
	cvt.u16.u32 	%rs33, %r160;
	add.s16 	%rs6, %rs32, %rs33;
	and.b16  	%rs34, %rs6, 3;
	setp.eq.s16 	%p33, %rs34, 1;
	@%p33 bra 	$L__BB0_44;
	mul.wide.u32 	%rd132, %r307, 8;
	add.s64 	%rd133, %rd6, %rd132;
	ld.f64 	%fd303, [%rd133];
	div.rn.f64 	%fd304, %fd303, %fd743;
	st.f64 	[%rd133], %fd304;
	fma.rn.f64 	%fd305, %fd304, %fd304, %fd751;
	ld.f64 	%fd306, [%rd133+8];
	div.rn.f64 	%fd307, %fd306, %fd743;
	st.f64 	[%rd133+8], %fd307;
	fma.rn.f64 	%fd751, %fd307, %fd307, %fd305;
	add.s32 	%r307, %r307, 2;
$L__BB0_44:
	and.b16  	%rs35, %rs6, 1;
	setp.eq.b16 	%p34, %rs35, 1;
	not.pred 	%p35, %p34;
	@%p35 bra 	$L__BB0_46;
	mul.wide.u32 	%rd134, %r307, 8;
	add.s64 	%rd135, %rd6, %rd134;
	ld.f64 	%fd308, [%rd135];
	div.rn.f64 	%fd309, %fd308, %fd743;
	st.f64 	[%rd135], %fd309;
	fma.rn.f64 	%fd751, %fd309, %fd309, %fd751;
$L__BB0_46:
	mul.wide.u32 	%rd136, %r26, 8;
	add.s64 	%rd137, %rd6, %rd136;
	ld.f64 	%fd311, [%rd137];
	setp.ltu.f64 	%p36, %fd311, 0d0000000000000000;
	sqrt.rn.f64 	%fd312, %fd751;
	neg.f64 	%fd313, %fd312;
	selp.f64 	%fd314, %fd312, %fd313, %p36;
	mul.f64 	%fd315, %fd743, %fd314;
	add.s64 	%rd139, %rd4, %rd119;
	st.local.f64 	[%rd139+-8], %fd315;
	mul.f64 	%fd316, %fd311, %fd314;
	sub.f64 	%fd769, %fd751, %fd316;
	sub.f64 	%fd317, %fd311, %fd314;
	st.f64 	[%rd137], %fd317;
	mov.b32 	%r310, 0;
	mov.f64 	%fd752, 0d0000000000000000;
	mov.b16 	%rs56, 0;
	mov.u16 	%rs57, %rs56;
$L__BB0_47:
	mov.u32 	%r45, %r310;
	mov.u16 	%rs8, %rs57;
	add.s16 	%rs38, %rs54, %rs56;
	sub.s16 	%rs39, %rs1, %rs38;
	add.s16 	%rs9, %rs39, 6;
	add.s32 	%r46, %r300, %r45;
	add.s16 	%rs56, %rs56, 1;
	add.s16 	%rs57, %rs8, 1;
	mul.wide.u32 	%rd140, %r45, 8;
	add.s64 	%rd141, %rd2, %rd140;
	ld.local.u64 	%rd8, [%rd141];
	setp.lt.u32 	%p37, %r45, 15;
	mov.b32 	%r312, 0;
	mov.f64 	%fd768, 0d0000000000000000;
	@%p37 bra 	$L__BB0_50;
	mov.b32 	%r314, 0;
	mov.f64 	%fd768, 0d0000000000000000;
$L__BB0_49:
	.pragma "nounroll";
	mul.wide.u32 	%rd142, %r314, 8;
	add.s64 	%rd143, %rd8, %rd142;
	ld.f64 	%fd321, [%rd143];
	add.s64 	%rd144, %rd6, %rd142;
	ld.f64 	%fd322, [%rd144];
	fma.rn.f64 	%fd323, %fd321, %fd322, %fd768;
	ld.f64 	%fd324, [%rd143+8];
	ld.f64 	%fd325, [%rd144+8];
	fma.rn.f64 	%fd326, %fd324, %fd325, %fd323;
	ld.f64 	%fd327, [%rd143+16];
	ld.f64 	%fd328, [%rd144+16];
	fma.rn.f64 	%fd329, %fd327, %fd328, %fd326;
	ld.f64 	%fd330, [%rd143+24];
	ld.f64 	%fd331, [%rd144+24];
	fma.rn.f64 	%fd332, %fd330, %fd331, %fd329;
	ld.f64 	%fd333, [%rd143+32];
	ld.f64 	%fd334, [%rd144+32];
	fma.rn.f64 	%fd335, %fd333, %fd334, %fd332;
	ld.f64 	%fd336, [%rd143+40];
	ld.f64 	%fd337, [%rd144+40];
	fma.rn.f64 	%fd338, %fd336, %fd337, %fd335;
	ld.f64 	%fd339, [%rd143+48];
	ld.f64 	%fd340, [%rd144+48];
	fma.rn.f64 	%fd341, %fd339, %fd340, %fd338;
	ld.f64 	%fd342, [%rd143+56];
	ld.f64 	%fd343, [%rd144+56];
	fma.rn.f64 	%fd344, %fd342, %fd343, %fd341;
	ld.f64 	%fd345, [%rd143+64];
	ld.f64 	%fd346, [%rd144+64];
	fma.rn.f64 	%fd347, %fd345, %fd346, %fd344;
	ld.f64 	%fd348, [%rd143+72];
	ld.f64 	%fd349, [%rd144+72];
	fma.rn.f64 	%fd350, %fd348, %fd349, %fd347;
	ld.f64 	%fd351, [%rd143+80];
	ld.f64 	%fd352, [%rd144+80];
	fma.rn.f64 	%fd353, %fd351, %fd352, %fd350;
	ld.f64 	%fd354, [%rd143+88];
	ld.f64 	%fd355, [%rd144+88];
	fma.rn.f64 	%fd356, %fd354, %fd355, %fd353;
	ld.f64 	%fd357, [%rd143+96];
	ld.f64 	%fd358, [%rd144+96];
	fma.rn.f64 	%fd359, %fd357, %fd358, %fd356;
	ld.f64 	%fd360, [%rd143+104];
	ld.f64 	%fd361, [%rd144+104];
	fma.rn.f64 	%fd362, %fd360, %fd361, %fd359;
	ld.f64 	%fd363, [%rd143+112];
	ld.f64 	%fd364, [%rd144+112];
	fma.rn.f64 	%fd365, %fd363, %fd364, %fd362;
	ld.f64 	%fd366, [%rd143+120];
	ld.f64 	%fd367, [%rd144+120];
	fma.rn.f64 	%fd768, %fd366, %fd367, %fd365;
	add.s32 	%r314, %r314, 16;
	add.s32 	%r219, %r45, 1;
	and.b32  	%r312, %r219, -16;
	setp.eq.s32 	%p38, %r314, %r312;
	@%p38 bra 	$L__BB0_50;
	bra.uni 	$L__BB0_49;
$L__BB0_50:
	add.s32 	%r220, %r45, 1;
	and.b32  	%r221, %r220, 15;
	setp.eq.s32 	%p39, %r221, 0;
	@%p39 bra 	$L__BB0_60;
	cvt.u32.u16 	%r222, %rs57;
	and.b32  	%r48, %r222, 15;
	add.s32 	%r223, %r48, -1;
	setp.lt.u32 	%p40, %r223, 7;
	@%p40 bra 	$L__BB0_53;
	mul.wide.u32 	%rd145, %r312, 8;
	add.s64 	%rd146, %rd8, %rd145;
	ld.f64 	%fd369, [%rd146];
	add.s64 	%rd147, %rd6, %rd145;
	ld.f64 	%fd370, [%rd147];
	fma.rn.f64 	%fd371, %fd369, %fd370, %fd768;
	ld.f64 	%fd372, [%rd146+8];
	ld.f64 	%fd373, [%rd147+8];
	fma.rn.f64 	%fd374, %fd372, %fd373, %fd371;
	ld.f64 	%fd375, [%rd146+16];
	ld.f64 	%fd376, [%rd147+16];
	fma.rn.f64 	%fd377, %fd375, %fd376, %fd374;
	ld.f64 	%fd378, [%rd146+24];
	ld.f64 	%fd379, [%rd147+24];
	fma.rn.f64 	%fd380, %fd378, %fd379, %fd377;
	ld.f64 	%fd381, [%rd146+32];
	ld.f64 	%fd382, [%rd147+32];
	fma.rn.f64 	%fd383, %fd381, %fd382, %fd380;
	ld.f64 	%fd384, [%rd146+40];
	ld.f64 	%fd385, [%rd147+40];
	fma.rn.f64 	%fd386, %fd384, %fd385, %fd383;
	ld.f64 	%fd387, [%rd146+48];
	ld.f64 	%fd388, [%rd147+48];
	fma.rn.f64 	%fd389, %fd387, %fd388, %fd386;
	ld.f64 	%fd390, [%rd146+56];
	ld.f64 	%fd391, [%rd147+56];
	fma.rn.f64 	%fd768, %fd390, %fd391, %fd389;
	add.s32 	%r312, %r312, 8;
$L__BB0_53:
	and.b32  	%r224, %r48, 7;
	setp.eq.s32 	%p41, %r224, 0;
	@%p41 bra 	$L__BB0_60;
	cvt.u32.u16 	%r225, %rs56;
	and.b32  	%r226, %r225, 7;
	add.s32 	%r227, %r226, -1;
	setp.lt.u32 	%p42, %r227, 3;
	@%p42 bra 	$L__BB0_56;
	mul.wide.u32 	%rd148, %r312, 8;
	add.s64 	%rd149, %rd8, %rd148;
	ld.f64 	%fd393, [%rd149];
	add.s64 	%rd150, %rd6, %rd148;
	ld.f64 	%fd394, [%rd150];
	fma.rn.f64 	%fd395, %fd393, %fd394, %fd768;
	ld.f64 	%fd396, [%rd149+8];
	ld.f64 	%fd397, [%rd150+8];
	fma.rn.f64 	%fd398, %fd396, %fd397, %fd395;
	ld.f64 	%fd399, [%rd149+16];
	ld.f64 	%fd400, [%rd150+16];
	fma.rn.f64 	%fd401, %fd399, %fd400, %fd398;
	ld.f64 	%fd402, [%rd149+24];
	ld.f64 	%fd403, [%rd150+24];
	fma.rn.f64 	%fd768, %fd402, %fd403, %fd401;
	add.s32 	%r312, %r312, 4;
$L__BB0_56:
	cvt.u32.u16 	%r228, %rs56;
	and.b32  	%r229, %r228, 3;
	setp.eq.s32 	%p43, %r229, 0;
	@%p43 bra 	$L__BB0_60;
	mul.wide.u32 	%rd151, %r312, 8;
	add.s64 	%rd9, %rd8, %rd151;
	ld.f64 	%fd404, [%rd9];
	add.s64 	%rd10, %rd6, %rd151;
	ld.f64 	%fd405, [%rd10];
	fma.rn.f64 	%fd768, %fd404, %fd405, %fd768;
	setp.eq.s32 	%p44, %r229, 1;
	@%p44 bra 	$L__BB0_60;
	ld.f64 	%fd406, [%rd9+8];
	ld.f64 	%fd407, [%rd10+8];
	fma.rn.f64 	%fd768, %fd406, %fd407, %fd768;
	setp.eq.s32 	%p45, %r229, 2;
	@%p45 bra 	$L__BB0_60;
	ld.f64 	%fd408, [%rd9+16];
	ld.f64 	%fd409, [%rd10+16];
	fma.rn.f64 	%fd768, %fd408, %fd409, %fd768;
$L__BB0_60:
	add.s32 	%r234, %r301, -2;
	setp.ge.s32 	%p46, %r45, %r234;
	@%p46 bra 	$L__BB0_74;
	sub.s32 	%r235, %r160, %r46;
	add.s32 	%r236, %r235, -3;
	setp.lt.u32 	%p47, %r236, 15;
	mov.u32 	%r317, %r45;
	@%p47 bra 	$L__BB0_64;
	mov.b32 	%r316, 0;
	mov.u32 	%r317, %r45;
$L__BB0_63:
	.pragma "nounroll";
	mul.wide.u32 	%rd152, %r317, 8;
	add.s64 	%rd153, %rd2, %rd152;
	ld.local.u64 	%rd154, [%rd153+8];
	mul.wide.u32 	%rd155, %r45, 8;
	add.s64 	%rd156, %rd154, %rd155;
	ld.f64 	%fd411, [%rd156];
	add.s64 	%rd157, %rd6, %rd152;
	ld.f64 	%fd412, [%rd157+8];
	fma.rn.f64 	%fd413, %fd411, %fd412, %fd768;
	ld.local.u64 	%rd158, [%rd153+16];
	add.s64 	%rd159, %rd158, %rd155;
	ld.f64 	%fd414, [%rd159];
	ld.f64 	%fd415, [%rd157+16];
	fma.rn.f64 	%fd416, %fd414, %fd415, %fd413;
	ld.local.u64 	%rd160, [%rd153+24];
	add.s64 	%rd161, %rd160, %rd155;
	ld.f64 	%fd417, [%rd161];
	ld.f64 	%fd418, [%rd157+24];
	fma.rn.f64 	%fd419, %fd417, %fd418, %fd416;
	ld.local.u64 	%rd162, [%rd153+32];
	add.s64 	%rd163, %rd162, %rd155;
	ld.f64 	%fd420, [%rd163];
	ld.f64 	%fd421, [%rd157+32];
	fma.rn.f64 	%fd422, %fd420, %fd421, %fd419;
	ld.local.u64 	%rd164, [%rd153+40];
	add.s64 	%rd165, %rd164, %rd155;
	ld.f64 	%fd423, [%rd165];
	ld.f64 	%fd424, [%rd157+40];
	fma.rn.f64 	%fd425, %fd423, %fd424, %fd422;
	ld.local.u64 	%rd166, [%rd153+48];
	add.s64 	%rd167, %rd166, %rd155;
	ld.f64 	%fd426, [%rd167];
	ld.f64 	%fd427, [%rd157+48];
	fma.rn.f64 	%fd428, %fd426, %fd427, %fd425;
	ld.local.u64 	%rd168, [%rd153+56];
	add.s64 	%rd169, %rd168, %rd155;
	ld.f64 	%fd429, [%rd169];
	ld.f64 	%fd430, [%rd157+56];
	fma.rn.f64 	%fd431, %fd429, %fd430, %fd428;
	ld.local.u64 	%rd170, [%rd153+64];
	add.s64 	%rd171, %rd170, %rd155;
	ld.f64 	%fd432, [%rd171];
	ld.f64 	%fd433, [%rd157+64];
	fma.rn.f64 	%fd434, %fd432, %fd433, %fd431;
	ld.local.u64 	%rd172, [%rd153+72];
	add.s64 	%rd173, %rd172, %rd155;
	ld.f64 	%fd435, [%rd173];
	ld.f64 	%fd436, [%rd157+72];
	fma.rn.f64 	%fd437, %fd435, %fd436, %fd434;
	ld.local.u64 	%rd174, [%rd153+80];
	add.s64 	%rd175, %rd174, %rd155;
	ld.f64 	%fd438, [%rd175];
	ld.f64 	%fd439, [%rd157+80];
	fma.rn.f64 	%fd440, %fd438, %fd439, %fd437;
	ld.local.u64 	%rd176, [%rd153+88];
	add.s64 	%rd177, %rd176, %rd155;
	ld.f64 	%fd441, [%rd177];
	ld.f64 	%fd442, [%rd157+88];
	fma.rn.f64 	%fd443, %fd441, %fd442, %fd440;
	ld.local.u64 	%rd178, [%rd153+96];
	add.s64 	%rd179, %rd178, %rd155;
	ld.f64 	%fd444, [%rd179];
	ld.f64 	%fd445, [%rd157+96];
	fma.rn.f64 	%fd446, %fd444, %fd445, %fd443;
	ld.local.u64 	%rd180, [%rd153+104];
	add.s64 	%rd181, %rd180, %rd155;
	ld.f64 	%fd447, [%rd181];
	ld.f64 	%fd448, [%rd157+104];
	fma.rn.f64 	%fd449, %fd447, %fd448, %fd446;
	ld.local.u64 	%rd182, [%rd153+112];
	add.s64 	%rd183, %rd182, %rd155;
	ld.f64 	%fd450, [%rd183];
	ld.f64 	%fd451, [%rd157+112];
	fma.rn.f64 	%fd452, %fd450, %fd451, %fd449;
	ld.local.u64 	%rd184, [%rd153+120];
	add.s64 	%rd185, %rd184, %rd155;
	ld.f64 	%fd453, [%rd185];
	ld.f64 	%fd454, [%rd157+120];
	fma.rn.f64 	%fd455, %fd453, %fd454, %fd452;
	add.s32 	%r317, %r317, 16;
	ld.local.u64 	%rd186, [%rd153+128];
	add.s64 	%rd187, %rd186, %rd155;
	ld.f64 	%fd456, [%rd187];
	ld.f64 	%fd457, [%rd157+128];
	fma.rn.f64 	%fd768, %fd456, %fd457, %fd455;
	add.s32 	%r316, %r316, 16;
	add.s32 	%r238, %r300, %r45;
	sub.s32 	%r239, %r160, %r238;
	add.s32 	%r240, %r239, -2;
	and.b32  	%r241, %r240, -16;
	setp.ne.s32 	%p48, %r316, %r241;
	@%p48 bra 	$L__BB0_63;
$L__BB0_64:
	add.s32 	%r242, %r300, %r45;
	sub.s32 	%r243, %r160, %r242;
	add.s32 	%r244, %r243, -2;
	and.b32  	%r245, %r244, 15;
	setp.eq.s32 	%p49, %r245, 0;
	@%p49 bra 	$L__BB0_74;
	add.s16 	%rs40, %rs55, %rs8;
	sub.s16 	%rs41, %rs1, %rs40;
	add.s16 	%rs42, %rs41, 14;
	cvt.u32.u16 	%r246, %rs42;
	and.b32  	%r61, %r246, 15;
	add.s32 	%r247, %r61, -1;
	setp.lt.u32 	%p50, %r247, 7;
	@%p50 bra 	$L__BB0_67;
	mul.wide.u32 	%rd188, %r317, 8;
	add.s64 	%rd189, %rd2, %rd188;
	ld.local.u64 	%rd190, [%rd189+8];
	mul.wide.u32 	%rd191, %r45, 8;
	add.s64 	%rd192, %rd190, %rd191;
	ld.f64 	%fd459, [%rd192];
	add.s64 	%rd193, %rd6, %rd188;
	ld.f64 	%fd460, [%rd193+8];
	fma.rn.f64 	%fd461, %fd459, %fd460, %fd768;
	ld.local.u64 	%rd194, [%rd189+16];
	add.s64 	%rd195, %rd194, %rd191;
	ld.f64 	%fd462, [%rd195];
	ld.f64 	%fd463, [%rd193+16];
	fma.rn.f64 	%fd464, %fd462, %fd463, %fd461;
	ld.local.u64 	%rd196, [%rd189+24];
	add.s64 	%rd197, %rd196, %rd191;
	ld.f64 	%fd465, [%rd197];
	ld.f64 	%fd466, [%rd193+24];
	fma.rn.f64 	%fd467, %fd465, %fd466, %fd464;
	ld.local.u64 	%rd198, [%rd189+32];
	add.s64 	%rd199, %rd198, %rd191;
	ld.f64 	%fd468, [%rd199];
	ld.f64 	%fd469, [%rd193+32];
	fma.rn.f64 	%fd470, %fd468, %fd469, %fd467;
	ld.local.u64 	%rd200, [%rd189+40];
	add.s64 	%rd201, %rd200, %rd191;
	ld.f64 	%fd471, [%rd201];
	ld.f64 	%fd472, [%rd193+40];
	fma.rn.f64 	%fd473, %fd471, %fd472, %fd470;
	ld.local.u64 	%rd202, [%rd189+48];
	add.s64 	%rd203, %rd202, %rd191;
	ld.f64 	%fd474, [%rd203];
	ld.f64 	%fd475, [%rd193+48];
	fma.rn.f64 	%fd476, %fd474, %fd475, %fd473;
	ld.local.u64 	%rd204, [%rd189+56];
	add.s64 	%rd205, %rd204, %rd191;
	ld.f64 	%fd477, [%rd205];
	ld.f64 	%fd478, [%rd193+56];
	fma.rn.f64 	%fd479, %fd477, %fd478, %fd476;
	add.s32 	%r317, %r317, 8;
	ld.local.u64 	%rd206, [%rd189+64];
	add.s64 	%rd207, %rd206, %rd191;
	ld.f64 	%fd480, [%rd207];
	ld.f64 	%fd481, [%rd193+64];
	fma.rn.f64 	%fd768, %fd480, %fd481, %fd479;
$L__BB0_67:
	and.b32  	%r248, %r61, 7;
	setp.eq.s32 	%p51, %r248, 0;
	@%p51 bra 	$L__BB0_74;
	cvt.u32.u16 	%r249, %rs9;
	and.b32  	%r250, %r249, 7;
	and.b32  	%r64, %r249, 3;
	add.s32 	%r251, %r250, -1;
	setp.lt.u32 	%p52, %r251, 3;
	@%p52 bra 	$L__BB0_70;
	mul.wide.u32 	%rd208, %r317, 8;
	add.s64 	%rd209, %rd2, %rd208;
	ld.local.u64 	%rd210, [%rd209+8];
	mul.wide.u32 	%rd211, %r45, 8;
	add.s64 	%rd212, %rd210, %rd211;
	ld.f64 	%fd483, [%rd212];
	add.s64 	%rd213, %rd6, %rd208;
	ld.f64 	%fd484, [%rd213+8];
	fma.rn.f64 	%fd485, %fd483, %fd484, %fd768;
	ld.local.u64 	%rd214, [%rd209+16];
	add.s64 	%rd215, %rd214, %rd211;
	ld.f64 	%fd486, [%rd215];
	ld.f64 	%fd487, [%rd213+16];
	fma.rn.f64 	%fd488, %fd486, %fd487, %fd485;
	ld.local.u64 	%rd216, [%rd209+24];
	add.s64 	%rd217, %rd216, %rd211;
	ld.f64 	%fd489, [%rd217];
	ld.f64 	%fd490, [%rd213+24];
	fma.rn.f64 	%fd491, %fd489, %fd490, %fd488;
	add.s32 	%r317, %r317, 4;
	ld.local.u64 	%rd218, [%rd209+32];
	add.s64 	%rd219, %rd218, %rd211;
	ld.f64 	%fd492, [%rd219];
	ld.f64 	%fd493, [%rd213+32];
	fma.rn.f64 	%fd768, %fd492, %fd493, %fd491;
$L__BB0_70:
	setp.eq.s32 	%p53, %r64, 0;
	@%p53 bra 	$L__BB0_74;
	mul.wide.u32 	%rd220, %r317, 8;
	add.s64 	%rd11, %rd2, %rd220;
	ld.local.u64 	%rd221, [%rd11+8];
	mul.wide.u32 	%rd222, %r45, 8;
	add.s64 	%rd223, %rd221, %rd222;
	ld.f64 	%fd494, [%rd223];
	add.s64 	%rd12, %rd6, %rd220;
	ld.f64 	%fd495, [%rd12+8];
	fma.rn.f64 	%fd768, %fd494, %fd495, %fd768;
	setp.eq.s32 	%p54, %r64, 1;
	@%p54 bra 	$L__BB0_74;
	ld.local.u64 	%rd224, [%rd11+16];
	add.s64 	%rd226, %rd224, %rd222;
	ld.f64 	%fd496, [%rd226];
	ld.f64 	%fd497, [%rd12+16];
	fma.rn.f64 	%fd768, %fd496, %fd497, %fd768;
	setp.eq.s32 	%p55, %r64, 2;
	@%p55 bra 	$L__BB0_74;
	ld.local.u64 	%rd227, [%rd11+24];
	add.s64 	%rd229, %rd227, %rd222;
	ld.f64 	%fd498, [%rd229];
	ld.f64 	%fd499, [%rd12+24];
	fma.rn.f64 	%fd768, %fd498, %fd499, %fd768;
$L__BB0_74:
	div.rn.f64 	%fd500, %fd768, %fd769;
	mul.wide.u32 	%rd230, %r45, 8;
	add.s64 	%rd231, %rd4, %rd230;
	st.local.f64 	[%rd231], %fd500;
	add.s64 	%rd232, %rd6, %rd230;
	ld.f64 	%fd501, [%rd232];
	fma.rn.f64 	%fd752, %fd500, %fd501, %fd752;
	add.s32 	%r310, %r45, 1;
	add.s32 	%r252, %r301, -1;
	setp.ne.s32 	%p56, %r310, %r252;
	@%p56 bra 	$L__BB0_47;
	add.f64 	%fd502, %fd769, %fd769;
	div.rn.f64 	%fd58, %fd752, %fd502;
	mov.b32 	%r320, 0;
	mov.b16 	%rs58, 0;
	mov.u16 	%rs59, %rs58;
$L__BB0_76:
	mov.u32 	%r68, %r320;
	add.s16 	%rs59, %rs59, 1;
	mul.wide.u32 	%rd233, %r68, 8;
	add.s64 	%rd234, %rd6, %rd233;
	ld.f64 	%fd59, [%rd234];
	add.s64 	%rd235, %rd4, %rd233;
	ld.local.f64 	%fd503, [%rd235];
	mul.f64 	%fd504, %fd58, %fd59;
	sub.f64 	%fd60, %fd503, %fd504;
	st.local.f64 	[%rd235], %fd60;
	add.s64 	%rd236, %rd2, %rd233;
	ld.local.u64 	%rd13, [%rd236];
	setp.lt.u32 	%p57, %r68, 7;
	mov.b32 	%r323, 0;
	@%p57 bra 	$L__BB0_79;
	mov.b32 	%r321, 0;
$L__BB0_78:
	.pragma "nounroll";
	mul.wide.u32 	%rd237, %r321, 8;
	add.s64 	%rd238, %rd4, %rd237;
	ld.local.f64 	%fd505, [%rd238];
	add.s64 	%rd239, %rd6, %rd237;
	ld.f64 	%fd506, [%rd239];
	mul.f64 	%fd507, %fd60, %fd506;
	fma.rn.f64 	%fd508, %fd59, %fd505, %fd507;
	add.s64 	%rd240, %rd13, %rd237;
	ld.f64 	%fd509, [%rd240];
	sub.f64 	%fd510, %fd509, %fd508;
	st.f64 	[%rd240], %fd510;
	ld.local.f64 	%fd511, [%rd238+8];
	ld.f64 	%fd512, [%rd239+8];
	mul.f64 	%fd513, %fd60, %fd512;
	fma.rn.f64 	%fd514, %fd59, %fd511, %fd513;
	ld.f64 	%fd515, [%rd240+8];
	sub.f64 	%fd516, %fd515, %fd514;
	st.f64 	[%rd240+8], %fd516;
	ld.local.f64 	%fd517, [%rd238+16];
	ld.f64 	%fd518, [%rd239+16];
	mul.f64 	%fd519, %fd60, %fd518;
	fma.rn.f64 	%fd520, %fd59, %fd517, %fd519;
	ld.f64 	%fd521, [%rd240+16];
	sub.f64 	%fd522, %fd521, %fd520;
	st.f64 	[%rd240+16], %fd522;
	ld.local.f64 	%fd523, [%rd238+24];
	ld.f64 	%fd524, [%rd239+24];
	mul.f64 	%fd525, %fd60, %fd524;
	fma.rn.f64 	%fd526, %fd59, %fd523, %fd525;
	ld.f64 	%fd527, [%rd240+24];
	sub.f64 	%fd528, %fd527, %fd526;
	st.f64 	[%rd240+24], %fd528;
	ld.local.f64 	%fd529, [%rd238+32];
	ld.f64 	%fd530, [%rd239+32];
	mul.f64 	%fd531, %fd60, %fd530;
	fma.rn.f64 	%fd532, %fd59, %fd529, %fd531;
	ld.f64 	%fd533, [%rd240+32];
	sub.f64 	%fd534, %fd533, %fd532;
	st.f64 	[%rd240+32], %fd534;
	ld.local.f64 	%fd535, [%rd238+40];
	ld.f64 	%fd536, [%rd239+40];
	mul.f64 	%fd537, %fd60, %fd536;
	fma.rn.f64 	%fd538, %fd59, %fd535, %fd537;
	ld.f64 	%fd539, [%rd240+40];
	sub.f64 	%fd540, %fd539, %fd538;
	st.f64 	[%rd240+40], %fd540;
	ld.local.f64 	%fd541, [%rd238+48];
	ld.f64 	%fd542, [%rd239+48];
	mul.f64 	%fd543, %fd60, %fd542;
	fma.rn.f64 	%fd544, %fd59, %fd541, %fd543;
	ld.f64 	%fd545, [%rd240+48];
	sub.f64 	%fd546, %fd545, %fd544;
	st.f64 	[%rd240+48], %fd546;
	ld.local.f64 	%fd547, [%rd238+56];
	ld.f64 	%fd548, [%rd239+56];
	mul.f64 	%fd549, %fd60, %fd548;
	fma.rn.f64 	%fd550, %fd59, %fd547, %fd549;
	ld.f64 	%fd551, [%rd240+56];
	sub.f64 	%fd552, %fd551, %fd550;
	st.f64 	[%rd240+56], %fd552;
	add.s32 	%r321, %r321, 8;
	add.s32 	%r256, %r68, 1;
	and.b32  	%r323, %r256, -8;
	setp.ne.s32 	%p58, %r321, %r323;
	@%p58 bra 	$L__BB0_78;
$L__BB0_79:
	add.s32 	%r257, %r68, 1;
	and.b32  	%r258, %r257, 7;
	setp.eq.s32 	%p59, %r258, 0;
	@%p59 bra 	$L__BB0_87;
	cvt.u32.u16 	%r259, %rs59;
	and.b32  	%r73, %r259, 7;
	add.s32 	%r260, %r73, -1;
	setp.lt.u32 	%p60, %r260, 3;
	@%p60 bra 	$L__BB0_82;
	mul.wide.u32 	%rd241, %r323, 8;
	add.s64 	%rd242, %rd4, %rd241;
	ld.local.f64 	%fd553, [%rd242];
	add.s64 	%rd243, %rd6, %rd241;
	ld.f64 	%fd554, [%rd243];
	mul.f64 	%fd555, %fd60, %fd554;
	fma.rn.f64 	%fd556, %fd59, %fd553, %fd555;
	add.s64 	%rd244, %rd13, %rd241;
	ld.f64 	%fd557, [%rd244];
	sub.f64 	%fd558, %fd557, %fd556;
	st.f64 	[%rd244], %fd558;
	ld.local.f64 	%fd559, [%rd242+8];
	ld.f64 	%fd560, [%rd243+8];
	mul.f64 	%fd561, %fd60, %fd560;
	fma.rn.f64 	%fd562, %fd59, %fd559, %fd561;
	ld.f64 	%fd563, [%rd244+8];
	sub.f64 	%fd564, %fd563, %fd562;
	st.f64 	[%rd244+8], %fd564;
	ld.local.f64 	%fd565, [%rd242+16];
	ld.f64 	%fd566, [%rd243+16];
	mul.f64 	%fd567, %fd60, %fd566;
	fma.rn.f64 	%fd568, %fd59, %fd565, %fd567;
	ld.f64 	%fd569, [%rd244+16];
	sub.f64 	%fd570, %fd569, %fd568;
	st.f64 	[%rd244+16], %fd570;
	ld.local.f64 	%fd571, [%rd242+24];
	ld.f64 	%fd572, [%rd243+24];
	mul.f64 	%fd573, %fd60, %fd572;
	fma.rn.f64 	%fd574, %fd59, %fd571, %fd573;
	ld.f64 	%fd575, [%rd244+24];
	sub.f64 	%fd576, %fd575, %fd574;
	st.f64 	[%rd244+24], %fd576;
	add.s32 	%r323, %r323, 4;
$L__BB0_82:
	and.b32  	%r261, %r73, 3;
	setp.eq.s32 	%p61, %r261, 0;
	@%p61 bra 	$L__BB0_87;
	and.b16  	%rs45, %rs58, 3;
	setp.eq.s16 	%p62, %rs45, 0;
	@%p62 bra 	$L__BB0_85;
	mul.wide.u32 	%rd245, %r323, 8;
	add.s64 	%rd246, %rd4, %rd245;
	ld.local.f64 	%fd577, [%rd246];
	add.s64 	%rd247, %rd6, %rd245;
	ld.f64 	%fd578, [%rd247];
	mul.f64 	%fd579, %fd60, %fd578;
	fma.rn.f64 	%fd580, %fd59, %fd577, %fd579;
	add.s64 	%rd248, %rd13, %rd245;
	ld.f64 	%fd581, [%rd248];
	sub.f64 	%fd582, %fd581, %fd580;
	st.f64 	[%rd248], %fd582;
	ld.local.f64 	%fd583, [%rd246+8];
	ld.f64 	%fd584, [%rd247+8];
	mul.f64 	%fd585, %fd60, %fd584;
	fma.rn.f64 	%fd586, %fd59, %fd583, %fd585;
	ld.f64 	%fd587, [%rd248+8];
	sub.f64 	%fd588, %fd587, %fd586;
	st.f64 	[%rd248+8], %fd588;
	add.s32 	%r323, %r323, 2;
$L__BB0_85:
	and.b16  	%rs46, %rs58, 1;
	setp.eq.b16 	%p63, %rs46, 1;
	@%p63 bra 	$L__BB0_87;
	mul.wide.u32 	%rd249, %r323, 8;
	add.s64 	%rd250, %rd4, %rd249;
	ld.local.f64 	%fd589, [%rd250];
	add.s64 	%rd251, %rd6, %rd249;
	ld.f64 	%fd590, [%rd251];
	mul.f64 	%fd591, %fd60, %fd590;
	fma.rn.f64 	%fd592, %fd59, %fd589, %fd591;
	add.s64 	%rd252, %rd13, %rd249;
	ld.f64 	%fd593, [%rd252];
	sub.f64 	%fd594, %fd593, %fd592;
	st.f64 	[%rd252], %fd594;
$L__BB0_87:
	add.s32 	%r320, %r68, 1;
	setp.ne.s32 	%p64, %r68, %r45;
	add.s16 	%rs58, %rs58, 1;
	@%p64 bra 	$L__BB0_76;
$L__BB0_88:
	add.s32 	%r79, %r301, -1;
	mul.wide.s32 	%rd257, %r301, 8;
	add.s64 	%rd258, %rd3, %rd257;
	st.local.f64 	[%rd258+-8], %fd769;
	setp.gt.s32 	%p65, %r301, 2;
	add.s32 	%r300, %r300, 1;
	add.s16 	%rs55, %rs55, 1;
	add.s16 	%rs54, %rs54, 1;
	add.s16 	%rs53, %rs53, 1;
	mov.u32 	%r301, %r79;
	@%p65 bra 	$L__BB0_21;
$L__BB0_89:
	setp.lt.s32 	%p66, %r160, 1;
	mov.b64 	%rd259, 0;
	st.local.u64 	[%rd4], %rd259;
	@%p66 bra 	$L__BB0_102;
	add.s32 	%r263, %r160, -1;
	and.b32  	%r81, %r160, 15;
	setp.lt.u32 	%p67, %r263, 15;
	mov.b32 	%r325, 0;
	@%p67 bra 	$L__BB0_93;
	and.b32  	%r325, %r160, 2147483632;
	mov.b32 	%r330, 0;
$L__BB0_92:
	.pragma "nounroll";
	mul.wide.u32 	%rd260, %r330, 8;
	add.s64 	%rd261, %rd2, %rd260;
	ld.local.u64 	%rd262, [%rd261];
	add.s64 	%rd263, %rd262, %rd260;
	ld.f64 	%fd597, [%rd263];
	add.s64 	%rd264, %rd3, %rd260;
	st.local.f64 	[%rd264], %fd597;
	ld.local.u64 	%rd265, [%rd261+8];
	add.s64 	%rd266, %rd265, %rd260;
	ld.f64 	%fd598, [%rd266+8];
	st.local.f64 	[%rd264+8], %fd598;
	ld.local.u64 	%rd267, [%rd261+16];
	add.s64 	%rd268, %rd267, %rd260;
	ld.f64 	%fd599, [%rd268+16];
	st.local.f64 	[%rd264+16], %fd599;
	ld.local.u64 	%rd269, [%rd261+24];
	add.s64 	%rd270, %rd269, %rd260;
	ld.f64 	%fd600, [%rd270+24];
	st.local.f64 	[%rd264+24], %fd600;
	ld.local.u64 	%rd271, [%rd261+32];
	add.s64 	%rd272, %rd271, %rd260;
	ld.f64 	%fd601, [%rd272+32];
	st.local.f64 	[%rd264+32], %fd601;
	ld.local.u64 	%rd273, [%rd261+40];
	add.s64 	%rd274, %rd273, %rd260;
	ld.f64 	%fd602, [%rd274+40];
	st.local.f64 	[%rd264+40], %fd602;
	ld.local.u64 	%rd275, [%rd261+48];
	add.s64 	%rd276, %rd275, %rd260;
	ld.f64 	%fd603, [%rd276+48];
	st.local.f64 	[%rd264+48], %fd603;
	ld.local.u64 	%rd277, [%rd261+56];
	add.s64 	%rd278, %rd277, %rd260;
	ld.f64 	%fd604, [%rd278+56];
	st.local.f64 	[%rd264+56], %fd604;
	ld.local.u64 	%rd279, [%rd261+64];
	add.s64 	%rd280, %rd279, %rd260;
	ld.f64 	%fd605, [%rd280+64];
	st.local.f64 	[%rd264+64], %fd605;
	ld.local.u64 	%rd281, [%rd261+72];
	add.s64 	%rd282, %rd281, %rd260;
	ld.f64 	%fd606, [%rd282+72];
	st.local.f64 	[%rd264+72], %fd606;
	ld.local.u64 	%rd283, [%rd261+80];
	add.s64 	%rd284, %rd283, %rd260;
	ld.f64 	%fd607, [%rd284+80];
	st.local.f64 	[%rd264+80], %fd607;
	ld.local.u64 	%rd285, [%rd261+88];
	add.s64 	%rd286, %rd285, %rd260;
	ld.f64 	%fd608, [%rd286+88];
	st.local.f64 	[%rd264+88], %fd608;
	ld.local.u64 	%rd287, [%rd261+96];
	add.s64 	%rd288, %rd287, %rd260;
	ld.f64 	%fd609, [%rd288+96];
	st.local.f64 	[%rd264+96], %fd609;
	ld.local.u64 	%rd289, [%rd261+104];
	add.s64 	%rd290, %rd289, %rd260;
	ld.f64 	%fd610, [%rd290+104];
	st.local.f64 	[%rd264+104], %fd610;
	ld.local.u64 	%rd291, [%rd261+112];
	add.s64 	%rd292, %rd291, %rd260;
	ld.f64 	%fd611, [%rd292+112];
	st.local.f64 	[%rd264+112], %fd611;
	ld.local.u64 	%rd293, [%rd261+120];
	add.s64 	%rd294, %rd293, %rd260;
	ld.f64 	%fd612, [%rd294+120];
	st.local.f64 	[%rd264+120], %fd612;
	add.s32 	%r330, %r330, 16;
	setp.eq.s32 	%p68, %r330, %r325;
	@%p68 bra 	$L__BB0_93;
	bra.uni 	$L__BB0_92;
$L__BB0_93:
	setp.eq.s32 	%p69, %r81, 0;
	@%p69 bra 	$L__BB0_102;
	and.b32  	%r84, %r160, 7;
	setp.lt.u32 	%p70, %r81, 8;
	@%p70 bra 	$L__BB0_96;
	mul.wide.u32 	%rd295, %r325, 8;
	add.s64 	%rd296, %rd2, %rd295;
	ld.local.u64 	%rd297, [%rd296];
	add.s64 	%rd298, %rd297, %rd295;
	ld.f64 	%fd613, [%rd298];
	add.s64 	%rd299, %rd3, %rd295;
	st.local.f64 	[%rd299], %fd613;
	ld.local.u64 	%rd300, [%rd296+8];
	add.s64 	%rd301, %rd300, %rd295;
	ld.f64 	%fd614, [%rd301+8];
	st.local.f64 	[%rd299+8], %fd614;
	ld.local.u64 	%rd302, [%rd296+16];
	add.s64 	%rd303, %rd302, %rd295;
	ld.f64 	%fd615, [%rd303+16];
	st.local.f64 	[%rd299+16], %fd615;
	ld.local.u64 	%rd304, [%rd296+24];
	add.s64 	%rd305, %rd304, %rd295;
	ld.f64 	%fd616, [%rd305+24];
	st.local.f64 	[%rd299+24], %fd616;
	ld.local.u64 	%rd306, [%rd296+32];
	add.s64 	%rd307, %rd306, %rd295;
	ld.f64 	%fd617, [%rd307+32];
	st.local.f64 	[%rd299+32], %fd617;
	ld.local.u64 	%rd308, [%rd296+40];
	add.s64 	%rd309, %rd308, %rd295;
	ld.f64 	%fd618, [%rd309+40];
	st.local.f64 	[%rd299+40], %fd618;
	ld.local.u64 	%rd310, [%rd296+48];
	add.s64 	%rd311, %rd310, %rd295;
	ld.f64 	%fd619, [%rd311+48];
	st.local.f64 	[%rd299+48], %fd619;
	ld.local.u64 	%rd312, [%rd296+56];
	add.s64 	%rd313, %rd312, %rd295;
	ld.f64 	%fd620, [%rd313+56];
	st.local.f64 	[%rd299+56], %fd620;
	add.s32 	%r325, %r325, 8;
$L__BB0_96:
	setp.eq.s32 	%p71, %r84, 0;
	@%p71 bra 	$L__BB0_102;
	and.b32  	%r87, %r160, 3;
	setp.lt.u32 	%p72, %r84, 4;
	@%p72 bra 	$L__BB0_99;
	mul.wide.u32 	%rd314, %r325, 8;
	add.s64 	%rd315, %rd2, %rd314;
	ld.local.u64 	%rd316, [%rd315];
	add.s64 	%rd317, %rd316, %rd314;
	ld.f64 	%fd621, [%rd317];
	add.s64 	%rd318, %rd3, %rd314;
	st.local.f64 	[%rd318], %fd621;
	ld.local.u64 	%rd319, [%rd315+8];
	add.s64 	%rd320, %rd319, %rd314;
	ld.f64 	%fd622, [%rd320+8];
	st.local.f64 	[%rd318+8], %fd622;
	ld.local.u64 	%rd321, [%rd315+16];
	add.s64 	%rd322, %rd321, %rd314;
	ld.f64 	%fd623, [%rd322+16];
	st.local.f64 	[%rd318+16], %fd623;
	ld.local.u64 	%rd323, [%rd315+24];
	add.s64 	%rd324, %rd323, %rd314;
	ld.f64 	%fd624, [%rd324+24];
	st.local.f64 	[%rd318+24], %fd624;
	add.s32 	%r325, %r325, 4;
$L__BB0_99:
	setp.eq.s32 	%p73, %r87, 0;
	@%p73 bra 	$L__BB0_102;
	mov.b32 	%r329, 0;
$L__BB0_101:
	.pragma "nounroll";
	mul.wide.u32 	%rd325, %r325, 8;
	add.s64 	%rd326, %rd2, %rd325;
	ld.local.u64 	%rd327, [%rd326];
	add.s64 	%rd328, %rd327, %rd325;
	ld.f64 	%fd625, [%rd328];
	add.s64 	%rd329, %rd3, %rd325;
	st.local.f64 	[%rd329], %fd625;
	add.s32 	%r325, %r325, 1;
	add.s32 	%r329, %r329, 1;
	setp.ne.s32 	%p74, %r329, %r87;
	@%p74 bra 	$L__BB0_101;
$L__BB0_102:
	setp.lt.s32 	%p75, %r160, 2;
	@%p75 bra 	$L__BB0_115;
	add.s32 	%r94, %r160, -1;
	add.s32 	%r267, %r160, -2;
	and.b32  	%r95, %r94, 15;
	setp.lt.u32 	%p76, %r267, 15;
	mov.b32 	%r333, 1;
	@%p76 bra 	$L__BB0_106;
	and.b32  	%r96, %r94, -16;
	mov.b32 	%r331, 1;
$L__BB0_105:
	.pragma "nounroll";
	mul.wide.u32 	%rd330, %r331, 8;
	add.s64 	%rd331, %rd4, %rd330;
	ld.local.f64 	%fd626, [%rd331];
	st.local.f64 	[%rd331+-8], %fd626;
	ld.local.f64 	%fd627, [%rd331+8];
	st.local.f64 	[%rd331], %fd627;
	ld.local.f64 	%fd628, [%rd331+16];
	st.local.f64 	[%rd331+8], %fd628;
	ld.local.f64 	%fd629, [%rd331+24];
	st.local.f64 	[%rd331+16], %fd629;
	ld.local.f64 	%fd630, [%rd331+32];
	st.local.f64 	[%rd331+24], %fd630;
	ld.local.f64 	%fd631, [%rd331+40];
	st.local.f64 	[%rd331+32], %fd631;
	ld.local.f64 	%fd632, [%rd331+48];
	st.local.f64 	[%rd331+40], %fd632;
	ld.local.f64 	%fd633, [%rd331+56];
	st.local.f64 	[%rd331+48], %fd633;
	ld.local.f64 	%fd634, [%rd331+64];
	st.local.f64 	[%rd331+56], %fd634;
	ld.local.f64 	%fd635, [%rd331+72];
	st.local.f64 	[%rd331+64], %fd635;
	ld.local.f64 	%fd636, [%rd331+80];
	st.local.f64 	[%rd331+72], %fd636;
	ld.local.f64 	%fd637, [%rd331+88];
	st.local.f64 	[%rd331+80], %fd637;
	ld.local.f64 	%fd638, [%rd331+96];
	st.local.f64 	[%rd331+88], %fd638;
	ld.local.f64 	%fd639, [%rd331+104];
	st.local.f64 	[%rd331+96], %fd639;
	ld.local.f64 	%fd640, [%rd331+112];
	st.local.f64 	[%rd331+104], %fd640;
	ld.local.f64 	%fd641, [%rd331+120];
	st.local.f64 	[%rd331+112], %fd641;
	add.s32 	%r333, %r331, 16;
	add.s32 	%r269, %r331, 15;
	setp.ne.s32 	%p77, %r269, %r96;
	mov.u32 	%r331, %r333;
	@%p77 bra 	$L__BB0_105;
$L__BB0_106:
	setp.eq.s32 	%p78, %r95, 0;
	@%p78 bra 	$L__BB0_115;
	and.b32  	%r102, %r94, 7;
	setp.lt.u32 	%p79, %r95, 8;
	@%p79 bra 	$L__BB0_109;
	mul.wide.u32 	%rd332, %r333, 8;
	add.s64 	%rd333, %rd4, %rd332;
	ld.local.f64 	%fd642, [%rd333];
	mul.wide.s32 	%rd334, %r333, 8;
	add.s64 	%rd335, %rd4, %rd334;
	st.local.f64 	[%rd335+-8], %fd642;
	add.s32 	%r270, %r333, 1;
	mul.wide.u32 	%rd336, %r270, 8;
	add.s64 	%rd337, %rd4, %rd336;
	ld.local.f64 	%fd643, [%rd337];
	st.local.f64 	[%rd335], %fd643;
	add.s32 	%r271, %r333, 2;
	mul.wide.u32 	%rd338, %r271, 8;
	add.s64 	%rd339, %rd4, %rd338;
	ld.local.f64 	%fd644, [%rd339];
	st.local.f64 	[%rd335+8], %fd644;
	add.s32 	%r272, %r333, 3;
	mul.wide.u32 	%rd340, %r272, 8;
	add.s64 	%rd341, %rd4, %rd340;
	ld.local.f64 	%fd645, [%rd341];
	st.local.f64 	[%rd335+16], %fd645;
	add.s32 	%r273, %r333, 4;
	mul.wide.u32 	%rd342, %r273, 8;
	add.s64 	%rd343, %rd4, %rd342;
	ld.local.f64 	%fd646, [%rd343];
	st.local.f64 	[%rd335+24], %fd646;
	add.s32 	%r274, %r333, 5;
	mul.wide.u32 	%rd344, %r274, 8;
	add.s64 	%rd345, %rd4, %rd344;
	ld.local.f64 	%fd647, [%rd345];
	st.local.f64 	[%rd335+32], %fd647;
	add.s32 	%r275, %r333, 6;
	mul.wide.u32 	%rd346, %r275, 8;
	add.s64 	%rd347, %rd4, %rd346;
	ld.local.f64 	%fd648, [%rd347];
	st.local.f64 	[%rd335+40], %fd648;
	ld.local.f64 	%fd649, [%rd333+56];
	st.local.f64 	[%rd335+48], %fd649;
	add.s32 	%r333, %r333, 8;
$L__BB0_109:
	setp.eq.s32 	%p80, %r102, 0;
	@%p80 bra 	$L__BB0_115;
	and.b32  	%r105, %r94, 3;
	setp.lt.u32 	%p81, %r102, 4;
	@%p81 bra 	$L__BB0_112;
	mul.wide.u32 	%rd348, %r333, 8;
	add.s64 	%rd349, %rd4, %rd348;
	ld.local.f64 	%fd650, [%rd349];
	mul.wide.s32 	%rd350, %r333, 8;
	add.s64 	%rd351, %rd4, %rd350;
	st.local.f64 	[%rd351+-8], %fd650;
	add.s32 	%r276, %r333, 1;
	mul.wide.u32 	%rd352, %r276, 8;
	add.s64 	%rd353, %rd4, %rd352;
	ld.local.f64 	%fd651, [%rd353];
	st.local.f64 	[%rd351], %fd651;
	add.s32 	%r277, %r333, 2;
	mul.wide.u32 	%rd354, %r277, 8;
	add.s64 	%rd355, %rd4, %rd354;
	ld.local.f64 	%fd652, [%rd355];
	st.local.f64 	[%rd351+8], %fd652;
	ld.local.f64 	%fd653, [%rd349+24];
	st.local.f64 	[%rd351+16], %fd653;
	add.s32 	%r333, %r333, 4;
$L__BB0_112:
	setp.eq.s32 	%p82, %r105, 0;
	@%p82 bra 	$L__BB0_115;
	mov.b32 	%r336, 0;
$L__BB0_114:
	.pragma "nounroll";
	mul.wide.u32 	%rd356, %r333, 8;
	add.s64 	%rd357, %rd4, %rd356;
	ld.local.f64 	%fd654, [%rd357];
	mul.wide.s32 	%rd358, %r333, 8;
	add.s64 	%rd359, %rd4, %rd358;
	st.local.f64 	[%rd359+-8], %fd654;
	add.s32 	%r333, %r333, 1;
	add.s32 	%r336, %r336, 1;
	setp.ne.s32 	%p83, %r336, %r105;
	@%p83 bra 	$L__BB0_114;
$L__BB0_115:
	setp.lt.s32 	%p84, %r160, 1;
	add.s32 	%r112, %r160, -1;
	mul.wide.s32 	%rd360, %r160, 8;
	add.s64 	%rd361, %rd4, %rd360;
	mov.b64 	%rd362, 0;
	st.local.u64 	[%rd361+-8], %rd362;
	@%p84 bra 	$L__BB0_123;
	mov.b32 	%r337, 0;
$L__BB0_117:
	add.s32 	%r114, %r337, 1;
	mul.wide.u32 	%rd363, %r337, 8;
	add.s64 	%rd14, %rd3, %rd363;
	add.s64 	%rd15, %rd4, %rd363;
	mov.b32 	%r338, 0;
$L__BB0_118:
	mov.u32 	%r339, %r337;
$L__BB0_119:
	mov.u32 	%r117, %r339;
	setp.eq.s32 	%p85, %r117, %r112;
	mov.u32 	%r341, %r112;
	@%p85 bra 	$L__BB0_121;
	mul.wide.u32 	%rd364, %r117, 8;
	add.s64 	%rd365, %rd3, %rd364;
	ld.local.f64 	%fd655, [%rd365];
	abs.f64 	%fd656, %fd655;
	add.s32 	%r339, %r117, 1;
	ld.local.f64 	%fd657, [%rd365+8];
	abs.f64 	%fd658, %fd657;
	add.f64 	%fd659, %fd656, %fd658;
	add.s64 	%rd366, %rd4, %rd364;
	ld.local.f64 	%fd660, [%rd366];
	abs.f64 	%fd661, %fd660;
	mul.f64 	%fd662, %fd659, 0d3D719799812DEA11;
	setp.gtu.f64 	%p86, %fd661, %fd662;
	mov.u32 	%r341, %r117;
	@%p86 bra 	$L__BB0_119;
$L__BB0_121:
	setp.eq.s32 	%p87, %r341, %r337;
	@%p87 bra 	$L__BB0_122;
	bra.uni 	$L__BB0_215;
$L__BB0_122:
	setp.eq.s32 	%p99, %r114, %r160;
	mov.u32 	%r337, %r114;
	@%p99 bra 	$L__BB0_123;
	bra.uni 	$L__BB0_117;
$L__BB0_123:
	setp.lt.s32 	%p100, %r160, 2;
	@%p100 bra 	$L__BB0_201;
	add.s32 	%r115, %r160, -2;
	cvt.u16.u32 	%rs19, %r160;
	add.s64 	%rd16, %rd3, 64;
	mov.b32 	%r342, 0;
	mov.b16 	%rs60, 0;
	mov.u16 	%rs61, %rs60;
$L__BB0_125:
	mov.u32 	%r344, %r342;
	sub.s32 	%r124, %r112, %r344;
	sub.s32 	%r282, %r115, %r344;
	add.s32 	%r342, %r344, 1;
	mul.wide.u32 	%rd376, %r344, 8;
	add.s64 	%rd19, %rd3, %rd376;
	setp.lt.u32 	%p101, %r282, 15;
	mov.u32 	%r346, %r342;
	@%p101 bra 	$L__BB0_161;
	and.b32  	%r283, %r124, -16;
	neg.s32 	%r343, %r283;
	add.s64 	%rd395, %rd16, %rd376;
$L__BB0_127:
	.pragma "nounroll";
	ld.local.f64 	%fd778, [%rd19];
	ld.local.f64 	%fd81, [%rd395+-56];
	setp.leu.f64 	%p102, %fd778, %fd81;
	@%p102 bra 	$L__BB0_129;
	st.local.f64 	[%rd19], %fd81;
	st.local.f64 	[%rd395+-56], %fd778;
	ld.local.f64 	%fd778, [%rd19];
$L__BB0_129:
	ld.local.f64 	%fd84, [%rd395+-48];
	setp.leu.f64 	%p103, %fd778, %fd84;
	@%p103 bra 	$L__BB0_131;
	st.local.f64 	[%rd19], %fd84;
	st.local.f64 	[%rd395+-48], %fd778;
	ld.local.f64 	%fd778, [%rd19];
$L__BB0_131:
	ld.local.f64 	%fd87, [%rd395+-40];
	setp.leu.f64 	%p104, %fd778, %fd87;
	@%p104 bra 	$L__BB0_133;
	st.local.f64 	[%rd19], %fd87;
	st.local.f64 	[%rd395+-40], %fd778;
	ld.local.f64 	%fd778, [%rd19];
$L__BB0_133:
	ld.local.f64 	%fd90, [%rd395+-32];
	setp.leu.f64 	%p105, %fd778, %fd90;
	@%p105 bra 	$L__BB0_135;
	st.local.f64 	[%rd19], %fd90;
	st.local.f64 	[%rd395+-32], %fd778;
	ld.local.f64 	%fd778, [%rd19];
$L__BB0_135:
	ld.local.f64 	%fd93, [%rd395+-24];
	setp.leu.f64 	%p106, %fd778, %fd93;
	@%p106 bra 	$L__BB0_137;
	st.local.f64 	[%rd19], %fd93;
	st.local.f64 	[%rd395+-24], %fd778;
	ld.local.f64 	%fd778, [%rd19];
$L__BB0_137:
	ld.local.f64 	%fd96, [%rd395+-16];
	setp.leu.f64 	%p107, %fd778, %fd96;
	@%p107 bra 	$L__BB0_139;
	st.local.f64 	[%rd19], %fd96;
	st.local.f64 	[%rd395+-16], %fd778;
	ld.local.f64 	%fd778, [%rd19];
$L__BB0_139:
	ld.local.f64 	%fd99, [%rd395+-8];
	setp.leu.f64 	%p108, %fd778, %fd99;
	@%p108 bra 	$L__BB0_141;
	st.local.f64 	[%rd19], %fd99;
	st.local.f64 	[%rd395+-8], %fd778;
	ld.local.f64 	%fd778, [%rd19];
$L__BB0_141:
	ld.local.f64 	%fd102, [%rd395];
	setp.leu.f64 	%p109, %fd778, %fd102;
	@%p109 bra 	$L__BB0_143;
	st.local.f64 	[%rd19], %fd102;
	st.local.f64 	[%rd395], %fd778;
	ld.local.f64 	%fd778, [%rd19];
$L__BB0_143:
	ld.local.f64 	%fd105, [%rd395+8];
	setp.leu.f64 	%p110, %fd778, %fd105;
	@%p110 bra 	$L__BB0_145;
	st.local.f64 	[%rd19], %fd105;
	st.local.f64 	[%rd395+8], %fd778;
	ld.local.f64 	%fd778, [%rd19];
$L__BB0_145:
	ld.local.f64 	%fd108, [%rd395+16];
	setp.leu.f64 	%p111, %fd778, %fd108;
	@%p111 bra 	$L__BB0_147;
	st.local.f64 	[%rd19], %fd108;
	st.local.f64 	[%rd395+16], %fd778;
	ld.local.f64 	%fd778, [%rd19];
$L__BB0_147:
	ld.local.f64 	%fd111, [%rd395+24];
	setp.leu.f64 	%p112, %fd778, %fd111;
	@%p112 bra 	$L__BB0_149;
	st.local.f64 	[%rd19], %fd111;
	st.local.f64 	[%rd395+24], %fd778;
	ld.local.f64 	%fd778, [%rd19];
$L__BB0_149:
	ld.local.f64 	%fd114, [%rd395+32];
	setp.leu.f64 	%p113, %fd778, %fd114;
	@%p113 bra 	$L__BB0_151;
	st.local.f64 	[%rd19], %fd114;
	st.local.f64 	[%rd395+32], %fd778;
	ld.local.f64 	%fd778, [%rd19];
$L__BB0_151:
	ld.local.f64 	%fd117, [%rd395+40];
	setp.leu.f64 	%p114, %fd778, %fd117;
	@%p114 bra 	$L__BB0_153;
	st.local.f64 	[%rd19], %fd117;
	st.local.f64 	[%rd395+40], %fd778;
	ld.local.f64 	%fd778, [%rd19];
$L__BB0_153:
	ld.local.f64 	%fd120, [%rd395+48];
	setp.leu.f64 	%p115, %fd778, %fd120;
	@%p115 bra 	$L__BB0_155;
	st.local.f64 	[%rd19], %fd120;
	st.local.f64 	[%rd395+48], %fd778;
	ld.local.f64 	%fd778, [%rd19];
$L__BB0_155:
	ld.local.f64 	%fd123, [%rd395+56];
	setp.leu.f64 	%p116, %fd778, %fd123;
	@%p116 bra 	$L__BB0_157;
	st.local.f64 	[%rd19], %fd123;
	st.local.f64 	[%rd395+56], %fd778;
	ld.local.f64 	%fd778, [%rd19];
$L__BB0_157:
	ld.local.f64 	%fd126, [%rd395+64];
	setp.leu.f64 	%p117, %fd778, %fd126;
	@%p117 bra 	$L__BB0_159;
	st.local.f64 	[%rd19], %fd126;
	st.local.f64 	[%rd395+64], %fd778;
$L__BB0_159:
	add.s32 	%r344, %r344, 16;
	add.s32 	%r343, %r343, 16;
	add.s64 	%rd395, %rd395, 128;
	setp.ne.s32 	%p118, %r343, 0;
	@%p118 bra 	$L__BB0_127;
	add.s32 	%r346, %r344, 1;
$L__BB0_161:
	and.b32  	%r284, %r124, 15;
	setp.eq.s32 	%p119, %r284, 0;
	@%p119 bra 	$L__BB0_200;
	not.b16 	%rs49, %rs61;
	add.s16 	%rs50, %rs49, %rs19;
	cvt.u32.u16 	%r285, %rs50;
	and.b32  	%r133, %r285, 15;
	add.s32 	%r286, %r133, -1;
	setp.lt.u32 	%p120, %r286, 7;
	@%p120 bra 	$L__BB0_180;
	ld.local.f64 	%fd793, [%rd19];
	mul.wide.u32 	%rd378, %r346, 8;
	add.s64 	%rd23, %rd3, %rd378;
	ld.local.f64 	%fd128, [%rd23];
	setp.leu.f64 	%p121, %fd793, %fd128;
	@%p121 bra 	$L__BB0_165;
	st.local.f64 	[%rd19], %fd128;
	st.local.f64 	[%rd23], %fd793;
	ld.local.f64 	%fd793, [%rd19];
$L__BB0_165:
	ld.local.f64 	%fd131, [%rd23+8];
	setp.leu.f64 	%p122, %fd793, %fd131;
	@%p122 bra 	$L__BB0_167;
	st.local.f64 	[%rd19], %fd131;
	st.local.f64 	[%rd23+8], %fd793;
	ld.local.f64 	%fd793, [%rd19];
$L__BB0_167:
	ld.local.f64 	%fd134, [%rd23+16];
	setp.leu.f64 	%p123, %fd793, %fd134;
	@%p123 bra 	$L__BB0_169;
	st.local.f64 	[%rd19], %fd134;
	st.local.f64 	[%rd23+16], %fd793;
	ld.local.f64 	%fd793, [%rd19];
$L__BB0_169:
	ld.local.f64 	%fd137, [%rd23+24];
	setp.leu.f64 	%p124, %fd793, %fd137;
	@%p124 bra 	$L__BB0_171;
	st.local.f64 	[%rd19], %fd137;
	st.local.f64 	[%rd23+24], %fd793;
	ld.local.f64 	%fd793, [%rd19];
$L__BB0_171:
	ld.local.f64 	%fd140, [%rd23+32];
	setp.leu.f64 	%p125, %fd793, %fd140;
	@%p125 bra 	$L__BB0_173;
	st.local.f64 	[%rd19], %fd140;
	st.local.f64 	[%rd23+32], %fd793;
	ld.local.f64 	%fd793, [%rd19];
$L__BB0_173:
	ld.local.f64 	%fd143, [%rd23+40];
	setp.leu.f64 	%p126, %fd793, %fd143;
	@%p126 bra 	$L__BB0_175;
	st.local.f64 	[%rd19], %fd143;
	st.local.f64 	[%rd23+40], %fd793;
	ld.local.f64 	%fd793, [%rd19];
$L__BB0_175:
	ld.local.f64 	%fd146, [%rd23+48];
	setp.leu.f64 	%p127, %fd793, %fd146;
	@%p127 bra 	$L__BB0_177;
	st.local.f64 	[%rd19], %fd146;
	st.local.f64 	[%rd23+48], %fd793;
	ld.local.f64 	%fd793, [%rd19];
$L__BB0_177:
	ld.local.f64 	%fd149, [%rd23+56];
	setp.leu.f64 	%p128, %fd793, %fd149;
	@%p128 bra 	$L__BB0_179;
	st.local.f64 	[%rd19], %fd149;
	st.local.f64 	[%rd23+56], %fd793;
$L__BB0_179:
	add.s32 	%r346, %r346, 8;
$L__BB0_180:
	and.b32  	%r287, %r133, 7;
	setp.eq.s32 	%p129, %r287, 0;
	@%p129 bra 	$L__BB0_200;
	not.b16 	%rs51, %rs60;
	add.s16 	%rs52, %rs51, %rs19;
	cvt.u32.u16 	%r288, %rs52;
	and.b32  	%r289, %r288, 7;
	and.b32  	%r136, %r288, 3;
	add.s32 	%r290, %r289, -1;
	setp.lt.u32 	%p130, %r290, 3;
	@%p130 bra 	$L__BB0_191;
	ld.local.f64 	%fd800, [%rd19];
	mul.wide.u32 	%rd379, %r346, 8;
	add.s64 	%rd24, %rd3, %rd379;
	ld.local.f64 	%fd151, [%rd24];
	setp.leu.f64 	%p131, %fd800, %fd151;
	@%p131 bra 	$L__BB0_184;
	st.local.f64 	[%rd19], %fd151;
	st.local.f64 	[%rd24], %fd800;
	ld.local.f64 	%fd800, [%rd19];
$L__BB0_184:
	ld.local.f64 	%fd154, [%rd24+8];
	setp.leu.f64 	%p132, %fd800, %fd154;
	@%p132 bra 	$L__BB0_186;
	st.local.f64 	[%rd19], %fd154;
	st.local.f64 	[%rd24+8], %fd800;
	ld.local.f64 	%fd800, [%rd19];
$L__BB0_186:
	ld.local.f64 	%fd157, [%rd24+16];
	setp.leu.f64 	%p133, %fd800, %fd157;
	@%p133 bra 	$L__BB0_188;
	st.local.f64 	[%rd19], %fd157;
	st.local.f64 	[%rd24+16], %fd800;
	ld.local.f64 	%fd800, [%rd19];
$L__BB0_188:
	ld.local.f64 	%fd160, [%rd24+24];
	setp.leu.f64 	%p134, %fd800, %fd160;
	@%p134 bra 	$L__BB0_190;
	st.local.f64 	[%rd19], %fd160;
	st.local.f64 	[%rd24+24], %fd800;
$L__BB0_190:
	add.s32 	%r346, %r346, 4;
$L__BB0_191:
	setp.eq.s32 	%p135, %r136, 0;
	@%p135 bra 	$L__BB0_200;
	ld.local.f64 	%fd161, [%rd19];
	mul.wide.u32 	%rd380, %r346, 8;
	add.s64 	%rd25, %rd3, %rd380;
	ld.local.f64 	%fd162, [%rd25];
	setp.leu.f64 	%p136, %fd161, %fd162;
	@%p136 bra 	$L__BB0_194;
	st.local.f64 	[%rd19], %fd162;
	st.local.f64 	[%rd25], %fd161;
$L__BB0_194:
	setp.eq.s32 	%p137, %r136, 1;
	@%p137 bra 	$L__BB0_200;
	ld.local.f64 	%fd163, [%rd19];
	ld.local.f64 	%fd164, [%rd25+8];
	setp.leu.f64 	%p138, %fd163, %fd164;
	@%p138 bra 	$L__BB0_197;
	st.local.f64 	[%rd19], %fd164;
	st.local.f64 	[%rd25+8], %fd163;
$L__BB0_197:
	setp.eq.s32 	%p139, %r136, 2;
	@%p139 bra 	$L__BB0_200;
	ld.local.f64 	%fd165, [%rd19];
	ld.local.f64 	%fd166, [%rd25+16];
	setp.leu.f64 	%p140, %fd165, %fd166;
	@%p140 bra 	$L__BB0_200;
	st.local.f64 	[%rd19], %fd166;
	st.local.f64 	[%rd25+16], %fd165;
$L__BB0_200:
	setp.ne.s32 	%p141, %r342, %r112;
	add.s16 	%rs61, %rs61, 1;
	add.s16 	%rs60, %rs60, 1;
	@%p141 bra 	$L__BB0_125;
$L__BB0_201:
	setp.lt.s32 	%p142, %r160, 1;
	@%p142 bra 	$L__BB0_214;
	ld.param.u64 	%rd394, [_Z13eigstm_kernelPKdPdii_param_1];
	cvta.to.global.u64 	%rd26, %rd394;
	mul.lo.s32 	%r139, %r160, %r2;
	and.b32  	%r140, %r160, 15;
	setp.lt.u32 	%p143, %r112, 15;
	mov.b32 	%r351, 0;
	@%p143 bra 	$L__BB0_205;
	and.b32  	%r351, %r160, 2147483632;
	neg.s32 	%r349, %r351;
	add.s64 	%rd396, %rd3, 64;
	add.s64 	%rd28, %rd26, 64;
	mov.u32 	%r348, %r139;
$L__BB0_204:
	.pragma "nounroll";
	mul.wide.s32 	%rd381, %r348, 8;
	add.s64 	%rd382, %rd28, %rd381;
	ld.local.f64 	%fd707, [%rd396+-64];
	st.global.f64 	[%rd382+-64], %fd707;
	ld.local.f64 	%fd708, [%rd396+-56];
	st.global.f64 	[%rd382+-56], %fd708;
	ld.local.f64 	%fd709, [%rd396+-48];
	st.global.f64 	[%rd382+-48], %fd709;
	ld.local.f64 	%fd710, [%rd396+-40];
	st.global.f64 	[%rd382+-40], %fd710;
	ld.local.f64 	%fd711, [%rd396+-32];
	st.global.f64 	[%rd382+-32], %fd711;
	ld.local.f64 	%fd712, [%rd396+-24];
	st.global.f64 	[%rd382+-24], %fd712;
	ld.local.f64 	%fd713, [%rd396+-16];
	st.global.f64 	[%rd382+-16], %fd713;
	ld.local.f64 	%fd714, [%rd396+-8];
	st.global.f64 	[%rd382+-8], %fd714;
	ld.local.f64 	%fd715, [%rd396];
	st.global.f64 	[%rd382], %fd715;
	ld.local.f64 	%fd716, [%rd396+8];
	st.global.f64 	[%rd382+8], %fd716;
	ld.local.f64 	%fd717, [%rd396+16];
	st.global.f64 	[%rd382+16], %fd717;
	ld.local.f64 	%fd718, [%rd396+24];
	st.global.f64 	[%rd382+24], %fd718;
	ld.local.f64 	%fd719, [%rd396+32];
	st.global.f64 	[%rd382+32], %fd719;
	ld.local.f64 	%fd720, [%rd396+40];
	st.global.f64 	[%rd382+40], %fd720;
	ld.local.f64 	%fd721, [%rd396+48];
	st.global.f64 	[%rd382+48], %fd721;
	ld.local.f64 	%fd722, [%rd396+56];
	st.global.f64 	[%rd382+56], %fd722;
	add.s32 	%r349, %r349, 16;
	add.s64 	%rd396, %rd396, 128;
	add.s32 	%r348, %r348, 16;
	setp.ne.s32 	%p144, %r349, 0;
	@%p144 bra 	$L__BB0_204;
$L__BB0_205:
	setp.eq.s32 	%p145, %r140, 0;
	@%p145 bra 	$L__BB0_214;
	and.b32  	%r148, %r160, 7;
	setp.lt.u32 	%p146, %r140, 8;
	@%p146 bra 	$L__BB0_208;
	mul.wide.u32 	%rd383, %r351, 8;
	add.s64 	%rd384, %rd3, %rd383;
	ld.local.f64 	%fd723, [%rd384];
	add.s32 	%r292, %r351, %r139;
	mul.wide.s32 	%rd385, %r292, 8;
	add.s64 	%rd386, %rd26, %rd385;
	st.global.f64 	[%rd386], %fd723;
	ld.local.f64 	%fd724, [%rd384+8];
	st.global.f64 	[%rd386+8], %fd724;
	ld.local.f64 	%fd725, [%rd384+16];
	st.global.f64 	[%rd386+16], %fd725;
	ld.local.f64 	%fd726, [%rd384+24];
	st.global.f64 	[%rd386+24], %fd726;
	ld.local.f64 	%fd727, [%rd384+32];
	st.global.f64 	[%rd386+32], %fd727;
	ld.local.f64 	%fd728, [%rd384+40];
	st.global.f64 	[%rd386+40], %fd728;
	ld.local.f64 	%fd729, [%rd384+48];
	st.global.f64 	[%rd386+48], %fd729;
	ld.local.f64 	%fd730, [%rd384+56];
	st.global.f64 	[%rd386+56], %fd730;
	add.s32 	%r351, %r351, 8;
$L__BB0_208:
	setp.eq.s32 	%p147, %r148, 0;
	@%p147 bra 	$L__BB0_214;
	and.b32  	%r151, %r160, 3;
	setp.lt.u32 	%p148, %r148, 4;
	@%p148 bra 	$L__BB0_211;
	mul.wide.u32 	%rd387, %r351, 8;
	add.s64 	%rd388, %rd3, %rd387;
	ld.local.f64 	%fd731, [%rd388];
	add.s32 	%r293, %r351, %r139;
	mul.wide.s32 	%rd389, %r293, 8;
	add.s64 	%rd390, %rd26, %rd389;
	st.global.f64 	[%rd390], %fd731;
	ld.local.f64 	%fd732, [%rd388+8];
	st.global.f64 	[%rd390+8], %fd732;
	ld.local.f64 	%fd733, [%rd388+16];
	st.global.f64 	[%rd390+16], %fd733;
	ld.local.f64 	%fd734, [%rd388+24];
	st.global.f64 	[%rd390+24], %fd734;
	add.s32 	%r351, %r351, 4;
$L__BB0_211:
	setp.eq.s32 	%p149, %r151, 0;
	@%p149 bra 	$L__BB0_214;
	add.s32 	%r354, %r351, %r139;
	mul.wide.u32 	%rd391, %r351, 8;
	add.s64 	%rd397, %rd3, %rd391;
	neg.s32 	%r353, %r151;
$L__BB0_213:
	.pragma "nounroll";
	mul.wide.s32 	%rd392, %r354, 8;
	add.s64 	%rd393, %rd26, %rd392;
	ld.local.f64 	%fd735, [%rd397];
	st.global.f64 	[%rd393], %fd735;
	add.s32 	%r354, %r354, 1;
	add.s64 	%rd397, %rd397, 8;
	add.s32 	%r353, %r353, 1;
	setp.ne.s32 	%p150, %r353, 0;
	@%p150 bra 	$L__BB0_213;
$L__BB0_214:
	ret;
$L__BB0_215:
	setp.eq.s32 	%p88, %r338, 30;
	@%p88 bra 	$L__BB0_201;
	ld.local.f64 	%fd664, [%rd14+8];
	ld.local.f64 	%fd665, [%rd14];
	sub.f64 	%fd666, %fd664, %fd665;
	ld.local.f64 	%fd667, [%rd15];
	add.f64 	%fd668, %fd667, %fd667;
	div.rn.f64 	%fd669, %fd666, %fd668;
	abs.f64 	%fd670, %fd669;
	setp.gt.f64 	%p90, %fd670, 0d3FF0000000000000;
	max.f64 	%fd671, %fd670, 0d3FF0000000000000;
	selp.f64 	%fd672, 0d3FF0000000000000, %fd670, %p90;
	div.rn.f64 	%fd673, %fd672, %fd671;
	fma.rn.f64 	%fd674, %fd673, %fd673, 0d3FF0000000000000;
	sqrt.rn.f64 	%fd675, %fd674;
	mul.f64 	%fd676, %fd671, %fd675;
	mul.wide.u32 	%rd367, %r341, 8;
	add.s64 	%rd368, %rd3, %rd367;
	ld.local.f64 	%fd677, [%rd368];
	sub.f64 	%fd678, %fd677, %fd665;
	setp.ltu.f64 	%p91, %fd669, 0d0000000000000000;
	abs.f64 	%fd679, %fd676;
	neg.f64 	%fd680, %fd679;
	selp.f64 	%fd681, %fd680, %fd679, %p91;
	add.f64 	%fd682, %fd669, %fd681;
	div.rn.f64 	%fd683, %fd667, %fd682;
	add.f64 	%fd776, %fd678, %fd683;
	setp.le.u32 	%p92, %r341, %r337;
	add.s64 	%rd17, %rd4, %rd367;
	mov.pred 	%p151, 0;
	mov.f64 	%fd775, 0d0000000000000000;
	@%p92 bra 	$L__BB0_225;
	mov.f64 	%fd775, 0d0000000000000000;
	mov.f64 	%fd770, 0d3FF0000000000000;
	mov.f64 	%fd773, %fd770;
$L__BB0_218:
	add.s32 	%r121, %r341, -1;
	mul.wide.s32 	%rd369, %r341, 8;
	add.s64 	%rd18, %rd4, %rd369;
	ld.local.f64 	%fd686, [%rd18+-8];
	mul.f64 	%fd67, %fd773, %fd686;
	mul.f64 	%fd68, %fd770, %fd686;
	abs.f64 	%fd69, %fd67;
	abs.f64 	%fd70, %fd776;
	setp.leu.f64 	%p93, %fd69, %fd70;
	@%p93 bra 	$L__BB0_220;
	div.rn.f64 	%fd691, %fd70, %fd69;
	fma.rn.f64 	%fd692, %fd691, %fd691, 0d3FF0000000000000;
	sqrt.rn.f64 	%fd693, %fd692;
	mul.f64 	%fd774, %fd69, %fd693;
	bra.uni 	$L__BB0_222;
$L__BB0_220:
	setp.eq.f64 	%p94, %fd776, 0d0000000000000000;
	mov.f64 	%fd774, 0d0000000000000000;
	@%p94 bra 	$L__BB0_222;
	div.rn.f64 	%fd688, %fd69, %fd70;
	fma.rn.f64 	%fd689, %fd688, %fd688, 0d3FF0000000000000;
	sqrt.rn.f64 	%fd690, %fd689;
	mul.f64 	%fd774, %fd70, %fd690;
$L__BB0_222:
	st.local.f64 	[%rd18], %fd774;
	setp.neu.f64 	%p95, %fd774, 0d0000000000000000;
	@%p95 bra 	$L__BB0_224;
	add.s64 	%rd373, %rd3, %rd369;
	ld.local.f64 	%fd703, [%rd373];
	sub.f64 	%fd704, %fd703, %fd775;
	st.local.f64 	[%rd373], %fd704;
	mov.b64 	%rd374, 0;
	st.local.u64 	[%rd17], %rd374;
	mov.pred 	%p151, -1;
	bra.uni 	$L__BB0_225;
$L__BB0_224:
	div.rn.f64 	%fd773, %fd67, %fd774;
	div.rn.f64 	%fd770, %fd776, %fd774;
	add.s64 	%rd371, %rd3, %rd369;
	ld.local.f64 	%fd694, [%rd371];
	sub.f64 	%fd695, %fd694, %fd775;
	ld.local.f64 	%fd696, [%rd371+-8];
	sub.f64 	%fd697, %fd696, %fd695;
	mul.f64 	%fd698, %fd773, %fd697;
	add.f64 	%fd699, %fd770, %fd770;
	fma.rn.f64 	%fd700, %fd68, %fd699, %fd698;
	mul.f64 	%fd775, %fd773, %fd700;
	add.f64 	%fd701, %fd695, %fd775;
	st.local.f64 	[%rd371], %fd701;
	mul.f64 	%fd702, %fd770, %fd700;
	sub.f64 	%fd776, %fd702, %fd68;
	setp.gt.s32 	%p97, %r121, %r337;
	mov.u32 	%r341, %r121;
	@%p97 bra 	$L__BB0_218;
$L__BB0_225:
	add.s32 	%r338, %r338, 1;
	@%p151 bra 	$L__BB0_118;
	ld.local.f64 	%fd705, [%rd14];
	sub.f64 	%fd706, %fd705, %fd775;
	st.local.f64 	[%rd14], %fd706;
	st.local.f64 	[%rd15], %fd776;
	mov.b64 	%rd375, 0;
	st.local.u64 	[%rd17], %rd375;
	bra.uni 	$L__BB0_118;
$L__BB0_227:
	mul.wide.u32 	%rd253, %r26, 8;
	add.s64 	%rd254, %rd6, %rd253;
	ld.f64 	%fd596, [%rd254];
	add.s64 	%rd256, %rd4, %rd119;
	st.local.f64 	[%rd256+-8], %fd596;
	mov.f64 	%fd769, 0d0000000000000000;
	bra.uni 	$L__BB0_88;

}


// ===== COMPILED SASS (sm_100) =====

	.target	sm_100

	.elftype	@"ET_EXEC"


//--------------------- .note.nv.tkinfo           --------------------------
	.section	.note.nv.tkinfo,"",@"SHT_NOTE"
	.sectionflags	@"SHF_NOTE_NV_TKINFO"
	.tkinfo
        /*0018*/ 	.word	0x00000002
        /*0030*/ 	.string	""
        /*0030*/ 	.string	"ptxas"
        /*0030*/ 	.string	"Cuda compilation tools, release 13.0, V13.0.88"
        /*0030*/ 	.string	"Build cuda_13.0.r13.0/compiler.36424714_0"
        /*0030*/ 	.string	"-arch sm_100 -m 64 "



//--------------------- .note.nv.cuinfo           --------------------------
	.section	.note.nv.cuinfo,"",@"SHT_NOTE"
	.sectionflags	@"SHF_NOTE_NV_CUINFO"
        /*0018*/ 	.short	0x0002
        /*001a*/ 	.short	0x0064
        /*001c*/ 	.short	0x0082
	.zero		2


//--------------------- .nv.info                  --------------------------
	.section	.nv.info,"",@"SHT_CUDA_INFO"
	.align	4


	//----- nvinfo : EIATTR_REGCOUNT
	.align		4
        /*0000*/ 	.byte	0x04, 0x2f
        /*0002*/ 	.short	(.L_1 - .L_0)
	.align		4
.L_0:
        /*0004*/ 	.word	index@(_Z13eigstm_kernelPKdPdii)
        /*0008*/ 	.word	0x0000002c


	//----- nvinfo : EIATTR_FRAME_SIZE
	.align		4
.L_1:
        /*000c*/ 	.byte	0x04, 0x11
        /*000e*/ 	.short	(.L_3 - .L_2)
	.align		4
.L_2:
        /*0010*/ 	.word	index@($__internal_1_$__cuda_sm20_dsqrt_rn_f64_mediumpath_v1)
        /*0014*/ 	.word	0x00000078


	//----- nvinfo : EIATTR_FRAME_SIZE
	.align		4
.L_3:
        /*0018*/ 	.byte	0x04, 0x11
        /*001a*/ 	.short	(.L_5 - .L_4)
	.align		4
.L_4:
        /*001c*/ 	.word	index@($__internal_0_$__cuda_sm20_div_rn_f64_full)
        /*0020*/ 	.word	0x00000078


	//----- nvinfo : EIATTR_FRAME_SIZE
	.align		4
.L_5:
        /*0024*/ 	.byte	0x04, 0x11
        /*0026*/ 	.short	(.L_7 - .L_6)
	.align		4
.L_6:
        /*0028*/ 	.word	index@(_Z13eigstm_kernelPKdPdii)
        /*002c*/ 	.word	0x00000078


	//----- nvinfo : EIATTR_MIN_STACK_SIZE
	.align		4
.L_7:
        /*0030*/ 	.byte	0x04, 0x12
        /*0032*/ 	.short	(.L_9 - .L_8)
	.align		4
.L_8:
        /*0034*/ 	.word	index@(_Z13eigstm_kernelPKdPdii)
        /*0038*/ 	.word	0x00000078
.L_9:


//--------------------- .nv.compat                --------------------------
	.section	.nv.compat,"",@"SHT_CUDA_COMPAT_INFO"
	.align	4
        /*0000*/ 	.byte	0x02, 0x09, 0x00, 0x00, 0x02, 0x02, 0x01, 0x00, 0x02, 0x05, 0x05, 0x00, 0x03, 0x07, 0x01, 0x01
        /*0010*/ 	.byte	0x02, 0x03, 0x00, 0x00, 0x02, 0x06, 0x01, 0x00, 0x04, 0x0b, 0x08, 0x00, 0x01, 0x00, 0x00, 0x00
        /*0020*/ 	.byte	0x00, 0x00, 0x00, 0x00


//--------------------- .nv.info._Z13eigstm_kernelPKdPdii --------------------------
	.section	.nv.info._Z13eigstm_kernelPKdPdii,"",@"SHT_CUDA_INFO"
	.sectionflags	@""
	.align	4


	//----- nvinfo : EIATTR_CUDA_API_VERSION
	.align		4
        /*0000*/ 	.byte	0x04, 0x37
        /*0002*/ 	.short	(.L_11 - .L_10)
.L_10:
        /*0004*/ 	.word	0x00000082


	//----- nvinfo : EIATTR_KPARAM_INFO
	.align		4
.L_11:
        /*0008*/ 	.byte	0x04, 0x17
        /*000a*/ 	.short	(.L_13 - .L_12)
.L_12:
        /*000c*/ 	.word	0x00000000
        /*0010*/ 	.short	0x0003
        /*0012*/ 	.short	0x0014
        /*0014*/ 	.byte	0x00, 0xf0, 0x11, 0x00


	//----- nvinfo : EIATTR_KPARAM_INFO
	.align		4
.L_13:
        /*0018*/ 	.byte	0x04, 0x17
        /*001a*/ 	.short	(.L_15 - .L_14)
.L_14:
        /*001c*/ 	.word	0x00000000
        /*0020*/ 	.short	0x0002
        /*0022*/ 	.short	0x0010
        /*0024*/ 	.byte	0x00, 0xf0, 0x11, 0x00


	//----- nvinfo : EIATTR_KPARAM_INFO
	.align		4
.L_15:
        /*0028*/ 	.byte	0x04, 0x17
        /*002a*/ 	.short	(.L_17 - .L_16)
.L_16:
        /*002c*/ 	.word	0x00000000
        /*0030*/ 	.short	0x0001
        /*0032*/ 	.short	0x0008
        /*0034*/ 	.byte	0x00, 0xf5, 0x21, 0x00


	//----- nvinfo : EIATTR_KPARAM_INFO
	.align		4
.L_17:
        /*0038*/ 	.byte	0x04, 0x17
        /*003a*/ 	.short	(.L_19 - .L_18)
.L_18:
        /*003c*/ 	.word	0x00000000
        /*0040*/ 	.short	0x0000
        /*0042*/ 	.short	0x0000
        /*0044*/ 	.byte	0x00, 0xf5, 0x21, 0x00


	//----- nvinfo : EIATTR_SPARSE_MMA_MASK
	.align		4
.L_19:
        /*0048*/ 	.byte	0x03, 0x50
        /*004a*/ 	.short	0x0000


	//----- nvinfo : EIATTR_MAXREG_COUNT
	.align		4
        /*004c*/ 	.byte	0x03, 0x1b
        /*004e*/ 	.short	0x00ff


	//----- nvinfo : EIATTR_NUM_BARRIERS
	.align		4
        /*0050*/ 	.byte	0x02, 0x4c
        /*0052*/ 	.byte	0x01
	.zero		1


	//----- nvinfo : EIATTR_MERCURY_ISA_VERSION
	.align		4
        /*0054*/ 	.byte	0x03, 0x5f
        /*0056*/ 	.short	0x0101


	//----- nvinfo : EIATTR_VRC_CTA_INIT_COUNT
	.align		4
        /*0058*/ 	.byte	0x02, 0x4a
	.zero		1
	.zero		1


	//----- nvinfo : EIATTR_EXIT_INSTR_OFFSETS
	.align		4
        /*005c*/ 	.byte	0x04, 0x1c
        /*005e*/ 	.short	(.L_21 - .L_20)


	//   ....[0]....
.L_20:
        /*0060*/ 	.word	0x000000a0


	//   ....[1]....
        /*0064*/ 	.word	0x00008810


	//   ....[2]....
        /*0068*/ 	.word	0x00008b70


	//   ....[3]....
        /*006c*/ 	.word	0x00008d10


	//   ....[4]....
        /*0070*/ 	.word	0x00008e30


	//   ....[5]....
        /*0074*/ 	.word	0x00008f00


	//----- nvinfo : EIATTR_CRS_STACK_SIZE
	.align		4
.L_21:
        /*0078*/ 	.byte	0x04, 0x1e
        /*007a*/ 	.short	(.L_23 - .L_22)
.L_22:
        /*007c*/ 	.word	0x00000000


	//----- nvinfo : EIATTR_CBANK_PARAM_SIZE
	.align		4
.L_23:
        /*0080*/ 	.byte	0x03, 0x19
        /*0082*/ 	.short	0x0018


	//----- nvinfo : EIATTR_PARAM_CBANK
	.align		4
        /*0084*/ 	.byte	0x04, 0x0a
        /*0086*/ 	.short	(.L_25 - .L_24)
	.align		4
.L_24:
        /*0088*/ 	.word	index@(.nv.constant0._Z13eigstm_kernelPKdPdii)
        /*008c*/ 	.short	0x0380
        /*008e*/ 	.short	0x0018


	//----- nvinfo : EIATTR_SW_WAR
	.align		4
.L_25:
        /*0090*/ 	.byte	0x04, 0x36
        /*0092*/ 	.short	(.L_27 - .L_26)
.L_26:
        /*0094*/ 	.word	0x00000008
.L_27:


//--------------------- .nv.callgraph             --------------------------
	.section	.nv.callgraph,"",@"SHT_CUDA_CALLGRAPH"
	.align	4
	.sectionentsize	8
	.align		4
        /*0000*/ 	.word	0x00000000
	.align		4
        /*0004*/ 	.word	0xffffffff
	.align		4
        /*0008*/ 	.word	0x00000000
	.align		4
        /*000c*/ 	.word	0xfffffffe
	.align		4
        /*0010*/ 	.word	0x00000000
	.align		4
        /*0014*/ 	.word	0xfffffffd
	.align		4
        /*0018*/ 	.word	0x00000000
	.align		4
        /*001c*/ 	.word	0xfffffffc


//--------------------- .text._Z13eigstm_kernelPKdPdii --------------------------
	.section	.text._Z13eigstm_kernelPKdPdii,"ax",@progbits
	.align	128
        .global         _Z13eigstm_kernelPKdPdii
        .type           _Z13eigstm_kernelPKdPdii,@function
        .size           _Z13eigstm_kernelPKdPdii,(.L_x_148 - _Z13eigstm_kernelPKdPdii)
        .other          _Z13eigstm_kernelPKdPdii,@"STO_CUDA_ENTRY STV_DEFAULT"
_Z13eigstm_kernelPKdPdii:
.text._Z13eigstm_kernelPKdPdii:
[----:B------:R-:W0:Y:S01]  /*0000*/  LDC R1, c[0x0][0x37c] ;  /* 0x0000df00ff017b82 */ /* 0x000e220000000800 */
[----:B------:R-:W1:Y:S07]  /*0010*/  S2R R3, SR_TID.X ;  /* 0x0000000000037919 */ /* 0x000e6e0000002100 */
[----:B------:R-:W1:Y:S01]  /*0020*/  S2UR UR4, SR_CTAID.X ;  /* 0x00000000000479c3 */ /* 0x000e620000002500 */
[----:B------:R-:W2:Y:S01]  /*0030*/  LDCU UR5, c[0x0][0x394] ;  /* 0x00007280ff0577ac */ /* 0x000ea20008000800 */
[----:B0-----:R-:W-:-:S05]  /*0040*/  VIADD R1, R1, 0xffffff88 ;  /* 0xffffff8801017836 */ /* 0x001fca0000000000 */
[C---:B------:R-:W-:Y:S01]  /*0050*/  R2UR UR7, R1.reuse ;  /* 0x00000000010772ca */ /* 0x040fe200000e0000 */
[----:B------:R-:W1:Y:S01]  /*0060*/  LDC R2, c[0x0][0x360] ;  /* 0x0000d800ff027b82 */ /* 0x000e620000000800 */
[----:B------:R-:W-:Y:S01]  /*0070*/  R2UR UR13, R1 ;  /* 0x00000000010d72ca */ /* 0x000fe200000e0000 */
[----:B-1----:R-:W-:-:S05]  /*0080*/  IMAD R2, R2, UR4, R3 ;  /* 0x0000000402027c24 */ /* 0x002fca000f8e0203 */
[----:B--2---:R-:W-:-:S13]  /*0090*/  ISETP.GE.AND P0, PT, R2, UR5, PT ;  /* 0x0000000502007c0c */ /* 0x004fda000bf06270 */
[----:B------:R-:W-:Y:S05]  /*00a0*/  @P0 EXIT ;  /* 0x000000000000094d */ /* 0x000fea0003800000 */
[----:B------:R-:W0:Y:S01]  /*00b0*/  LDCU UR12, c[0x0][0x390] ;  /* 0x00007200ff0c77ac */ /* 0x000e220008000800 */
[----:B------:R-:W1:Y:S01]  /*00c0*/  LDCU.64 UR10, c[0x0][0x358] ;  /* 0x00006b00ff0a77ac */ /* 0x000e620008000a00 */
[----:B0-----:R-:W-:Y:S02]  /*00d0*/  UISETP.NE.AND UP0, UPT, UR12, URZ, UPT ;  /* 0x000000ff0c00728c */ /* 0x001fe4000bf05270 */
[----:B------:R-:W-:-:S06]  /*00e0*/  UIMAD UR6, UR12, UR12, URZ ;  /* 0x0000000c0c0672a4 */ /* 0x000fcc000f8e02ff */
[----:B------:R-:W-:Y:S01]  /*00f0*/  IMAD R0, R3, UR6, RZ ;  /* 0x0000000603007c24 */ /* 0x000fe2000f8e02ff */
[----:B-1----:R-:W-:Y:S06]  /*0100*/  BRA.U !UP0, `(.L_x_0) ;  /* 0x0000000108a07547 */ /* 0x002fec000b800000 */
[----:B------:R-:W-:Y:S02]  /*0110*/  UISETP.LT.U32.AND UP0, UPT, UR6, 0x1, UPT ;  /* 0x000000010600788c */ /* 0x000fe4000bf01070 */
[----:B------:R-:W-:Y:S01]  /*0120*/  IMAD R3, R2, UR6, RZ ;  /* 0x0000000602037c24 */ /* 0x000fe2000f8e02ff */
[----:B------:R-:W-:Y:S02]  /*0130*/  UISETP.GE.U32.AND UP1, UPT, UR6, 0x4, UPT ;  /* 0x000000040600788c */ /* 0x000fe4000bf26070 */
[----:B------:R-:W-:-:S04]  /*0140*/  USEL UR5, UR6, 0x1, !UP0 ;  /* 0x0000000106057887 */ /* 0x000fc8000c000000 */
[----:B------:R-:W-:-:S04]  /*0150*/  ULOP3.LUT UR4, UR5, 0x1, URZ, 0xc0, !UPT ;  /* 0x0000000105047892 */ /* 0x000fc8000f8ec0ff */
[----:B------:R-:W-:-:S03]  /*0160*/  UISETP.NE.U32.AND UP0, UPT, UR4, 0x1, UPT ;  /* 0x000000010400788c */ /* 0x000fc6000bf05070 */
[----:B------:R-:W-:Y:S01]  /*0170*/  UMOV UR4, URZ ;  /* 0x000000ff00047c82 */ /* 0x000fe20008000000 */
[----:B------:R-:W-:Y:S07]  /*0180*/  BRA.U !UP1, `(.L_x_1) ;  /* 0x0000000109547547 */ /* 0x000fee000b800000 */
[----:B------:R-:W0:Y:S01]  /*0190*/  S2UR UR6, SR_CgaCtaId ;  /* 0x00000000000679c3 */ /* 0x000e220000008800 */
[----:B------:R-:W-:-:S03]  /*01a0*/  ULOP3.LUT UR4, UR5, 0xfffffffc, URZ, 0xc0, !UPT ;  /* 0xfffffffc05047892 */ /* 0x000fc6000f8ec0ff */
[----:B------:R-:W-:Y:S02]  /*01b0*/  UMOV UR5, 0x400 ;  /* 0x0000040000057882 */ /* 0x000fe40000000000 */
[----:B0-----:R-:W-:-:S03]  /*01c0*/  ULEA UR6, UR6, UR5, 0x18 ;  /* 0x0000000506067291 */ /* 0x001fc6000f8ec0ff */
[----:B------:R-:W-:-:S09]  /*01d0*/  UMOV UR5, URZ ;  /* 0x000000ff00057c82 */ /* 0x000fd20008000000 */
.L_x_2:
[----:B0-----:R-:W0:Y:S01]  /*01e0*/  LDC.64 R4, c[0x0][0x380] ;  /* 0x0000e000ff047b82 */ /* 0x001e220000000a00 */
[----:B------:R-:W-:-:S04]  /*01f0*/  VIADD R7, R3, UR5 ;  /* 0x0000000503077c36 */ /* 0x000fc80008000000 */
[----:B0-----:R-:W-:-:S05]  /*0200*/  IMAD.WIDE R4, R7, 0x8, R4 ;  /* 0x0000000807047825 */ /* 0x001fca00078e0204 */
[----:B------:R-:W2:Y:S04]  /*0210*/  LDG.E.64.CONSTANT R6, desc[UR10][R4.64] ;  /* 0x0000000a04067981 */ /* 0x000ea8000c1e9b00 */
[----:B------:R-:W3:Y:S04]  /*0220*/  LDG.E.64.CONSTANT R8, desc[UR10][R4.64+0x8] ;  /* 0x0000080a04087981 */ /* 0x000ee8000c1e9b00 */
[----:B------:R-:W4:Y:S04]  /*0230*/  LDG.E.64.CONSTANT R10, desc[UR10][R4.64+0x10] ;  /* 0x0000100a040a7981 */ /* 0x000f28000c1e9b00 */
[----:B------:R-:W5:Y:S01]  /*0240*/  LDG.E.64.CONSTANT R12, desc[UR10][R4.64+0x18] ;  /* 0x0000180a040c7981 */ /* 0x000f62000c1e9b00 */
[----:B------:R-:W-:Y:S01]  /*0250*/  VIADD R14, R0, UR5 ;  /* 0x00000005000e7c36 */ /* 0x000fe20008000000 */
[----:B------:R-:W-:-:S04]  /*0260*/  UIADD3 UR5, UPT, UPT, UR5, 0x4, URZ ;  /* 0x0000000405057890 */ /* 0x000fc8000fffe0ff */
[----:B------:R-:W-:Y:S01]  /*0270*/  LEA R15, R14, UR6, 0x3 ;  /* 0x000000060e0f7c11 */ /* 0x000fe2000f8e18ff */
[----:B------:R-:W-:-:S04]  /*0280*/  UISETP.NE.AND UP1, UPT, UR5, UR4, UPT ;  /* 0x000000040500728c */ /* 0x000fc8000bf25270 */
[----:B--2---:R0:W-:Y:S04]  /*0290*/  STS.64 [R15], R6 ;  /* 0x000000060f007388 */ /* 0x0041e80000000a00 */
[----:B---3--:R0:W-:Y:S04]  /*02a0*/  STS.64 [R15+0x8], R8 ;  /* 0x000008080f007388 */ /* 0x0081e80000000a00 */
[----:B----4-:R0:W-:Y:S04]  /*02b0*/  STS.64 [R15+0x10], R10 ;  /* 0x0000100a0f007388 */ /* 0x0101e80000000a00 */
[----:B-----5:R0:W-:Y:S01]  /*02c0*/  STS.64 [R15+0x18], R12 ;  /* 0x0000180c0f007388 */ /* 0x0201e20000000a00 */
[----:B------:R-:W-:Y:S05]  /*02d0*/  BRA.U UP1, `(.L_x_2) ;  /* 0xfffffffd01c07547 */ /* 0x000fea000b83ffff */
.L_x_1:
[----:B------:R-:W-:Y:S05]  /*02e0*/  BRA.U UP0, `(.L_x_0) ;  /* 0x0000000100287547 */ /* 0x000fea000b800000 */
[----:B------:R-:W1:Y:S01]  /*02f0*/  LDC.64 R4, c[0x0][0x380] ;  /* 0x0000e000ff047b82 */ /* 0x000e620000000a00 */
[----:B------:R-:W-:-:S04]  /*0300*/  VIADD R3, R3, UR4 ;  /* 0x0000000403037c36 */ /* 0x000fc80008000000 */
[----:B-1----:R-:W-:-:S06]  /*0310*/  IMAD.WIDE R4, R3, 0x8, R4 ;  /* 0x0000000803047825 */ /* 0x002fcc00078e0204 */
[----:B------:R-:W2:Y:S01]  /*0320*/  LDG.E.64.CONSTANT R4, desc[UR10][R4.64] ;  /* 0x0000000a04047981 */ /* 0x000ea2000c1e9b00 */
[----:B------:R-:W1:Y:S01]  /*0330*/  S2UR UR6, SR_CgaCtaId ;  /* 0x00000000000679c3 */ /* 0x000e620000008800 */
[----:B------:R-:W-:Y:S01]  /*0340*/  UMOV UR5, 0x400 ;  /* 0x0000040000057882 */ /* 0x000fe20000000000 */
[----:B------:R-:W-:Y:S01]  /*0350*/  VIADD R3, R0, UR4 ;  /* 0x0000000400037c36 */ /* 0x000fe20008000000 */
[----:B-1----:R-:W-:-:S06]  /*0360*/  ULEA UR5, UR6, UR5, 0x18 ;  /* 0x0000000506057291 */ /* 0x002fcc000f8ec0ff */
[----:B------:R-:W-:-:S05]  /*0370*/  LEA R3, R3, UR5, 0x3 ;  /* 0x0000000503037c11 */ /* 0x000fca000f8e18ff */
[----:B--2---:R1:W-:Y:S02]  /*0380*/  STS.64 [R3], R4 ;  /* 0x0000000403007388 */ /* 0x0043e40000000a00 */
.L_x_0:
[----:B------:R-:W-:Y:S01]  /*0390*/  BAR.SYNC.DEFER_BLOCKING 0x0 ;  /* 0x0000000000007b1d */ /* 0x000fe20000010000 */
[----:B------:R-:W-:-:S09]  /*03a0*/  UISETP.GE.AND UP0, UPT, UR12, 0x1, UPT ;  /* 0x000000010c00788c */ /* 0x000fd2000bf06270 */
[----:B------:R-:W-:Y:S05]  /*03b0*/  BRA.U !UP0, `(.L_x_3) ;  /* 0x00000009083c7547 */ /* 0x000fea000b800000 */
[----:B------:R-:W-:Y:S01]  /*03c0*/  UIADD3 UR4, UPT, UPT, UR12, -0x1, URZ ;  /* 0xffffffff0c047890 */ /* 0x000fe2000fffe0ff */
[----:B-1----:R-:W-:Y:S01]  /*03d0*/  HFMA2 R3, -RZ, RZ, 0, 0 ;  /* 0x00000000ff037431 */ /* 0x002fe200000001ff */
[----:B------:R-:W-:Y:S02]  /*03e0*/  ULOP3.LUT UR8, UR12, 0x7, URZ, 0xc0, !UPT ;  /* 0x000000070c087892 */ /* 0x000fe4000f8ec0ff */
[----:B------:R-:W-:Y:S02]  /*03f0*/  UISETP.GE.U32.AND UP0, UPT, UR4, 0x7, UPT ;  /* 0x000000070400788c */ /* 0x000fe4000bf06070 */
[----:B------:R-:W-:-:S07]  /*0400*/  UISETP.NE.AND UP1, UPT, UR8, URZ, UPT ;  /* 0x000000ff0800728c */ /* 0x000fce000bf25270 */
[----:B------:R-:W-:Y:S05]  /*0410*/  BRA.U !UP0, `(.L_x_4) ;  /* 0x0000000108f47547 */ /* 0x000fea000b800000 */
[----:B------:R-:W1:Y:S01]  /*0420*/  S2UR UR5, SR_CgaCtaId ;  /* 0x00000000000579c3 */ /* 0x000e620000008800 */
[----:B------:R-:W-:Y:S01]  /*0430*/  ULOP3.LUT UR9, UR12, 0x7ffffff8, URZ, 0xc0, !UPT ;  /* 0x7ffffff80c097892 */ /* 0x000fe2000f8ec0ff */
[----:B0-----:R-:W-:Y:S01]  /*0440*/  IMAD.MOV.U32 R6, RZ, RZ, RZ ;  /* 0x000000ffff067224 */ /* 0x001fe200078e00ff */
[----:B------:R-:W-:-:S04]  /*0450*/  UMOV UR4, 0x400 ;  /* 0x0000040000047882 */ /* 0x000fc80000000000 */
[----:B------:R-:W-:Y:S01]  /*0460*/  IMAD.U32 R3, RZ, RZ, UR9 ;  /* 0x00000009ff037e24 */ /* 0x000fe2000f8e00ff */
[----:B------:R-:W0:Y:S01]  /*0470*/  S2UR UR6, SR_SWINHI ;  /* 0x00000000000679c3 */ /* 0x000e220000002f00 */
[----:B-1----:R-:W-:-:S07]  /*0480*/  ULEA UR4, UR5, UR4, 0x18 ;  /* 0x0000000405047291 */ /* 0x002fce000f8ec0ff */
[----:B------:R-:W-:Y:S01]  /*0490*/  UMOV UR4, UR4 ;  /* 0x0000000400047c82 */ /* 0x000fe20008000000 */
[----:B0-----:R-:W-:-:S05]  /*04a0*/  UMOV UR5, UR6 ;  /* 0x0000000600057c82 */ /* 0x001fca0008000000 */
.L_x_5:
[----:B---3--:R-:W-:-:S04]  /*04b0*/  IMAD R5, R6, UR12, RZ ;  /* 0x0000000c06057c24 */ /* 0x008fc8000f8e02ff */
[----:B------:R-:W-:Y:S01]  /*04c0*/  VIADD R7, R5, UR12 ;  /* 0x0000000c05077c36 */ /* 0x000fe20008000000 */
[----:B------:R-:W-:-:S03]  /*04d0*/  IADD3 R8, P0, PT, R0, R5, RZ ;  /* 0x0000000500087210 */ /* 0x000fc60007f1e0ff */
[----:B------:R-:W-:Y:S01]  /*04e0*/  VIADD R5, R7, UR12 ;  /* 0x0000000c07057c36 */ /* 0x000fe20008000000 */
[----:B------:R-:W-:Y:S01]  /*04f0*/  IADD3 R4, P1, PT, R0, R7, RZ ;  /* 0x0000000700047210 */ /* 0x000fe20007f3e0ff */
[----:B------:R-:W-:Y:S01]  /*0500*/  IMAD.X R9, RZ, RZ, RZ, P0 ;  /* 0x000000ffff097224 */ /* 0x000fe200000e06ff */
[C---:B------:R-:W-:Y:S02]  /*0510*/  LEA R12, P0, R8.reuse, UR4, 0x3 ;  /* 0x00000004080c7c11 */ /* 0x040fe4000f8018ff */
[----:B------:R-:W-:Y:S02]  /*0520*/  IADD3.X R7, PT, PT, RZ, RZ, RZ, P1, !PT ;  /* 0x000000ffff077210 */ /* 0x000fe40000ffe4ff */
[----:B------:R-:W-:Y:S02]  /*0530*/  LEA.HI.X R13, R8, UR5, R9, 0x3, P0 ;  /* 0x00000005080d7c11 */ /* 0x000fe400080f1c09 */
[----:B------:R-:W-:Y:S01]  /*0540*/  IADD3 R9, P0, PT, R0, R5, RZ ;  /* 0x0000000500097210 */ /* 0x000fe20007f1e0ff */
[----:B------:R-:W-:Y:S01]  /*0550*/  VIADD R5, R5, UR12 ;  /* 0x0000000c05057c36 */ /* 0x000fe20008000000 */
[----:B------:R-:W-:-:S03]  /*0560*/  LEA R10, P1, R4, UR4, 0x3 ;  /* 0x00000004040a7c11 */ /* 0x000fc6000f8218ff */
[----:B------:R-:W-:Y:S01]  /*0570*/  IMAD.X R14, RZ, RZ, RZ, P0 ;  /* 0x000000ffff0e7224 */ /* 0x000fe200000e06ff */
[----:B------:R-:W-:Y:S02]  /*0580*/  LEA.HI.X R11, R4, UR5, R7, 0x3, P1 ;  /* 0x00000005040b7c11 */ /* 0x000fe400088f1c07 */
[----:B------:R-:W-:Y:S01]  /*0590*/  IADD3 R4, P1, PT, R0, R5, RZ ;  /* 0x0000000500047210 */ /* 0x000fe20007f3e0ff */
[----:B------:R-:W-:Y:S01]  /*05a0*/  VIADD R5, R5, UR12 ;  /* 0x0000000c05057c36 */ /* 0x000fe20008000000 */
[C---:B------:R-:W-:Y:S02]  /*05b0*/  LEA R8, P0, R9.reuse, UR4, 0x3 ;  /* 0x0000000409087c11 */ /* 0x040fe4000f8018ff */
[----:B------:R-:W-:Y:S01]  /*05c0*/  LEA R7, R6, UR13, 0x3 ;  /* 0x0000000d06077c11 */ /* 0x000fe2000f8e18ff */
[----:B------:R-:W-:Y:S01]  /*05d0*/  IMAD.X R15, RZ, RZ, RZ, P1 ;  /* 0x000000ffff0f7224 */ /* 0x000fe200008e06ff */
[----:B------:R-:W-:Y:S02]  /*05e0*/  LEA.HI.X R9, R9, UR5, R14, 0x3, P0 ;  /* 0x0000000509097c11 */ /* 0x000fe400080f1c0e */
[----:B------:R-:W-:Y:S01]  /*05f0*/  IADD3 R16, P1, PT, R0, R5, RZ ;  /* 0x0000000500107210 */ /* 0x000fe20007f3e0ff */
[----:B------:R0:W-:Y:S01]  /*0600*/  STL.64 [R7], R12 ;  /* 0x0000000c07007387 */ /* 0x0001e20000100a00 */
[----:B------:R-:W-:-:S02]  /*0610*/  LEA R14, P0, R4, UR4, 0x3 ;  /* 0x00000004040e7c11 */ /* 0x000fc4000f8018ff */
[----:B------:R-:W-:Y:S01]  /*0620*/  IADD3 R17, PT, PT, R5, UR12, RZ ;  /* 0x0000000c05117c10 */ /* 0x000fe2000fffe0ff */
[----:B------:R-:W-:Y:S01]  /*0630*/  IMAD.X R19, RZ, RZ, RZ, P1 ;  /* 0x000000ffff137224 */ /* 0x000fe200008e06ff */
[----:B------:R-:W-:Y:S01]  /*0640*/  LEA.HI.X R15, R4, UR5, R15, 0x3, P0 ;  /* 0x00000005040f7c11 */ /* 0x000fe200080f1c0f */
[----:B------:R1:W-:Y:S01]  /*0650*/  STL.64 [R7+0x8], R10 ;  /* 0x0000080a07007387 */ /* 0x0003e20000100a00 */
[----:B------:R-:W-:Y:S02]  /*0660*/  LEA R4, P0, R16, UR4, 0x3 ;  /* 0x0000000410047c11 */ /* 0x000fe4000f8018ff */
[----:B------:R-:W-:Y:S01]  /*0670*/  IADD3 R6, PT, PT, R6, 0x8, RZ ;  /* 0x0000000806067810 */ /* 0x000fe20007ffe0ff */
[----:B------:R2:W-:Y:S01]  /*0680*/  STL.64 [R7+0x10], R8 ;  /* 0x0000100807007387 */ /* 0x0005e20000100a00 */
[----:B------:R-:W-:Y:S01]  /*0690*/  LEA.HI.X R5, R16, UR5, R19, 0x3, P0 ;  /* 0x0000000510057c11 */ /* 0x000fe200080f1c13 */
[----:B0-----:R-:W-:Y:S01]  /*06a0*/  VIADD R13, R17, UR12 ;  /* 0x0000000c110d7c36 */ /* 0x001fe20008000000 */
[C---:B------:R-:W-:Y:S01]  /*06b0*/  IADD3 R12, P0, PT, R0.reuse, R17, RZ ;  /* 0x00000011000c7210 */ /* 0x040fe20007f1e0ff */
[----:B------:R3:W-:Y:S02]  /*06c0*/  STL.64 [R7+0x18], R14 ;  /* 0x0000180e07007387 */ /* 0x0007e40000100a00 */
[----:B------:R-:W-:Y:S01]  /*06d0*/  VIADD R17, R13, UR12 ;  /* 0x0000000c0d117c36 */ /* 0x000fe20008000000 */
[----:B------:R-:W-:Y:S01]  /*06e0*/  IADD3 R13, P1, PT, R0, R13, RZ ;  /* 0x0000000d000d7210 */ /* 0x000fe20007f3e0ff */
[----:B-1----:R-:W-:Y:S01]  /*06f0*/  IMAD.X R11, RZ, RZ, RZ, P0 ;  /* 0x000000ffff0b7224 */ /* 0x002fe200000e06ff */
[----:B------:R-:W-:Y:S01]  /*0700*/  LEA R10, P0, R12, UR4, 0x3 ;  /* 0x000000040c0a7c11 */ /* 0x000fe2000f8018ff */
[----:B------:R3:W-:Y:S01]  /*0710*/  STL.64 [R7+0x20], R4 ;  /* 0x0000200407007387 */ /* 0x0007e20000100a00 */
[----:B------:R-:W-:Y:S01]  /*0720*/  IADD3 R17, P2, PT, R0, R17, RZ ;  /* 0x0000001100117210 */ /* 0x000fe20007f5e0ff */
[----:B------:R-:W-:Y:S01]  /*0730*/  IMAD.X R18, RZ, RZ, RZ, P1 ;  /* 0x000000ffff127224 */ /* 0x000fe200008e06ff */
[----:B--2---:R-:W-:-:S02]  /*0740*/  LEA R8, P1, R13, UR4, 0x3 ;  /* 0x000000040d087c11 */ /* 0x004fc4000f8218ff */
[----:B------:R-:W-:Y:S01]  /*0750*/  LEA.HI.X R11, R12, UR5, R11, 0x3, P0 ;  /* 0x000000050c0b7c11 */ /* 0x000fe200080f1c0b */
[----:B------:R-:W-:Y:S01]  /*0760*/  IMAD.X R16, RZ, RZ, RZ, P2 ;  /* 0x000000ffff107224 */ /* 0x000fe200010e06ff */
[----:B------:R-:W-:Y:S02]  /*0770*/  LEA R12, P0, R17, UR4, 0x3 ;  /* 0x00000004110c7c11 */ /* 0x000fe4000f8018ff */
[----:B------:R-:W-:Y:S01]  /*0780*/  LEA.HI.X R9, R13, UR5, R18, 0x3, P1 ;  /* 0x000000050d097c11 */ /* 0x000fe200088f1c12 */
[----:B------:R3:W-:Y:S01]  /*0790*/  STL.64 [R7+0x28], R10 ;  /* 0x0000280a07007387 */ /* 0x0007e20000100a00 */
[----:B------:R-:W-:Y:S02]  /*07a0*/  LEA.HI.X R13, R17, UR5, R16, 0x3, P0 ;  /* 0x00000005110d7c11 */ /* 0x000fe400080f1c10 */
[----:B------:R-:W-:Y:S01]  /*07b0*/  ISETP.NE.AND P0, PT, R6, R3, PT ;  /* 0x000000030600720c */ /* 0x000fe20003f05270 */
[----:B------:R3:W-:Y:S04]  /*07c0*/  STL.64 [R7+0x30], R8 ;  /* 0x0000300807007387 */ /* 0x0007e80000100a00 */
[----:B------:R3:W-:Y:S08]  /*07d0*/  STL.64 [R7+0x38], R12 ;  /* 0x0000380c07007387 */ /* 0x0007f00000100a00 */
[----:B------:R-:W-:Y:S05]  /*07e0*/  @P0 BRA `(.L_x_5) ;  /* 0xfffffffc00300947 */ /* 0x000fea000383ffff */
.L_x_4:
[----:B------:R-:W-:Y:S05]  /*07f0*/  BRA.U !UP1, `(.L_x_3) ;  /* 0x00000005092c7547 */ /* 0x000fea000b800000 */
[----:B------:R-:W-:Y:S02]  /*0800*/  UISETP.GE.U32.AND UP0, UPT, UR8, 0x4, UPT ;  /* 0x000000040800788c */ /* 0x000fe4000bf06070 */
[----:B------:R-:W-:-:S04]  /*0810*/  ULOP3.LUT UR9, UR12, 0x3, URZ, 0xc0, !UPT ;  /* 0x000000030c097892 */ /* 0x000fc8000f8ec0ff */
[----:B------:R-:W-:-:S03]  /*0820*/  UISETP.NE.AND UP1, UPT, UR9, URZ, UPT ;  /* 0x000000ff0900728c */ /* 0x000fc6000bf25270 */
[----:B------:R-:W-:Y:S08]  /*0830*/  BRA.U !UP0, `(.L_x_6) ;  /* 0x0000000108807547 */ /* 0x000ff0000b800000 */
[----:B------:R-:W1:Y:S01]  /*0840*/  S2UR UR5, SR_CgaCtaId ;  /* 0x00000000000579c3 */ /* 0x000e620000008800 */
[C---:B---3--:R-:W-:Y:S01]  /*0850*/  IMAD R5, R3.reuse, UR12, RZ ;  /* 0x0000000c03057c24 */ /* 0x048fe2000f8e02ff */
[----:B------:R-:W-:Y:S01]  /*0860*/  UMOV UR4, 0x400 ;  /* 0x0000040000047882 */ /* 0x000fe20000000000 */
[C---:B0-----:R-:W-:Y:S01]  /*0870*/  LEA R13, R3.reuse, UR13, 0x3 ;  /* 0x0000000d030d7c11 */ /* 0x041fe2000f8e18ff */
[----:B------:R-:W-:Y:S02]  /*0880*/  VIADD R3, R3, 0x4 ;  /* 0x0000000403037836 */ /* 0x000fe40000000000 */
[----:B------:R-:W-:Y:S01]  /*0890*/  VIADD R7, R5, UR12 ;  /* 0x0000000c05077c36 */ /* 0x000fe20008000000 */
[C---:B------:R-:W-:Y:S01]  /*08a0*/  IADD3 R5, P0, PT, R0.reuse, R5, RZ ;  /* 0x0000000500057210 */ /* 0x040fe20007f1e0ff */
[----:B------:R-:W0:Y:S03]  /*08b0*/  S2UR UR6, SR_SWINHI ;  /* 0x00000000000679c3 */ /* 0x000e260000002f00 */
[----:B------:R-:W-:Y:S01]  /*08c0*/  IADD3 R8, P1, PT, R0, R7, RZ ;  /* 0x0000000700087210 */ /* 0x000fe20007f3e0ff */
[----:B------:R-:W-:-:S02]  /*08d0*/  VIADD R7, R7, UR12 ;  /* 0x0000000c07077c36 */ /* 0x000fc40008000000 */
[----:B------:R-:W-:Y:S02]  /*08e0*/  IMAD.X R10, RZ, RZ, RZ, P0 ;  /* 0x000000ffff0a7224 */ /* 0x000fe400000e06ff */
[----:B------:R-:W-:Y:S01]  /*08f0*/  IMAD.X R11, RZ, RZ, RZ, P1 ;  /* 0x000000ffff0b7224 */ /* 0x000fe200008e06ff */
[----:B------:R-:W-:Y:S01]  /*0900*/  IADD3 R14, P2, PT, R0, R7, RZ ;  /* 0x00000007000e7210 */ /* 0x000fe20007f5e0ff */
[----:B------:R-:W-:Y:S01]  /*0910*/  VIADD R9, R7, UR12 ;  /* 0x0000000c07097c36 */ /* 0x000fe20008000000 */
[----:B-1----:R-:W-:-:S07]  /*0920*/  ULEA UR4, UR5, UR4, 0x18 ;  /* 0x0000000405047291 */ /* 0x002fce000f8ec0ff */
[----:B------:R-:W-:Y:S01]  /*0930*/  UMOV UR4, UR4 ;  /* 0x0000000400047c82 */ /* 0x000fe20008000000 */
[----:B0-----:R-:W-:Y:S01]  /*0940*/  UMOV UR5, UR6 ;  /* 0x0000000600057c82 */ /* 0x001fe20008000000 */
[C---:B------:R-:W-:Y:S02]  /*0950*/  LEA R6, P1, R8.reuse, UR4, 0x3 ;  /* 0x0000000408067c11 */ /* 0x040fe4000f8218ff */
[C---:B------:R-:W-:Y:S02]  /*0960*/  LEA R4, P0, R5.reuse, UR4, 0x3 ;  /* 0x0000000405047c11 */ /* 0x040fe4000f8018ff */
[----:B------:R-:W-:Y:S02]  /*0970*/  LEA.HI.X R7, R8, UR5, R11, 0x3, P1 ;  /* 0x0000000508077c11 */ /* 0x000fe400088f1c0b */
[----:B------:R-:W-:Y:S02]  /*0980*/  IADD3 R11, P1, PT, R0, R9, RZ ;  /* 0x00000009000b7210 */ /* 0x000fe40007f3e0ff */
[----:B------:R-:W-:Y:S01]  /*0990*/  LEA.HI.X R5, R5, UR5, R10, 0x3, P0 ;  /* 0x0000000505057c11 */ /* 0x000fe200080f1c0a */
[----:B------:R1:W-:Y:S01]  /*09a0*/  STL.64 [R13+0x8], R6 ;  /* 0x000008060d007387 */ /* 0x0003e20000100a00 */
[----:B------:R-:W-:Y:S01]  /*09b0*/  IADD3.X R9, PT, PT, RZ, RZ, RZ, P2, !PT ;  /* 0x000000ffff097210 */ /* 0x000fe200017fe4ff */
[----:B------:R-:W-:Y:S01]  /*09c0*/  IMAD.X R12, RZ, RZ, RZ, P1 ;  /* 0x000000ffff0c7224 */ /* 0x000fe200008e06ff */
[----:B------:R-:W-:Y:S01]  /*09d0*/  LEA R8, P0, R14, UR4, 0x3 ;  /* 0x000000040e087c11 */ /* 0x000fe2000f8018ff */
[----:B------:R1:W-:Y:S01]  /*09e0*/  STL.64 [R13], R4 ;  /* 0x000000040d007387 */ /* 0x0003e20000100a00 */
[----:B------:R-:W-:-:S02]  /*09f0*/  LEA R10, P1, R11, UR4, 0x3 ;  /* 0x000000040b0a7c11 */ /* 0x000fc4000f8218ff */
[----:B------:R-:W-:Y:S02]  /*0a00*/  LEA.HI.X R9, R14, UR5, R9, 0x3, P0 ;  /* 0x000000050e097c11 */ /* 0x000fe400080f1c09 */
[----:B------:R-:W-:-:S03]  /*0a10*/  LEA.HI.X R11, R11, UR5, R12, 0x3, P1 ;  /* 0x000000050b0b7c11 */ /* 0x000fc600088f1c0c */
[----:B------:R1:W-:Y:S04]  /*0a20*/  STL.64 [R13+0x10], R8 ;  /* 0x000010080d007387 */ /* 0x0003e80000100a00 */
[----:B------:R1:W-:Y:S02]  /*0a30*/  STL.64 [R13+0x18], R10 ;  /* 0x0000180a0d007387 */ /* 0x0003e40000100a00 */
.L_x_6:
[----:B------:R-:W-:Y:S05]  /*0a40*/  BRA.U !UP1, `(.L_x_3) ;  /* 0x0000000109987547 */ /* 0x000fea000b800000 */
[----:B------:R-:W-:Y:S02]  /*0a50*/  UISETP.NE.AND UP0, UPT, UR9, 0x1, UPT ;  /* 0x000000010900788c */ /* 0x000fe4000bf05270 */
[----:B------:R-:W-:-:S04]  /*0a60*/  ULOP3.LUT UR4, UR12, 0x1, URZ, 0xc0, !UPT ;  /* 0x000000010c047892 */ /* 0x000fc8000f8ec0ff */
[----:B------:R-:W-:-:S03]  /*0a70*/  UISETP.NE.U32.AND UP1, UPT, UR4, 0x1, UPT ;  /* 0x000000010400788c */ /* 0x000fc6000bf25070 */
[----:B------:R-:W-:Y:S08]  /*0a80*/  BRA.U !UP0, `(.L_x_7) ;  /* 0x0000000108507547 */ /* 0x000ff0000b800000 */
[----:B------:R-:W2:Y:S01]  /*0a90*/  S2UR UR5, SR_CgaCtaId ;  /* 0x00000000000579c3 */ /* 0x000ea20000008800 */
[C---:B-1-3--:R-:W-:Y:S01]  /*0aa0*/  IMAD R5, R3.reuse, UR12, RZ ;  /* 0x0000000c03057c24 */ /* 0x04afe2000f8e02ff */
[----:B------:R-:W-:Y:S01]  /*0ab0*/  UMOV UR4, 0x400 ;  /* 0x0000040000047882 */ /* 0x000fe20000000000 */
[----:B0-----:R-:W-:Y:S02]  /*0ac0*/  LEA R9, R3, UR13, 0x3 ;  /* 0x0000000d03097c11 */ /* 0x001fe4000f8e18ff */
[----:B------:R-:W-:Y:S01]  /*0ad0*/  VIADD R7, R5, UR12 ;  /* 0x0000000c05077c36 */ /* 0x000fe20008000000 */
[C---:B------:R-:W-:Y:S02]  /*0ae0*/  IADD3 R5, P0, PT, R0.reuse, R5, RZ ;  /* 0x0000000500057210 */ /* 0x040fe40007f1e0ff */
[----:B------:R-:W0:Y:S01]  /*0af0*/  S2UR UR6, SR_SWINHI ;  /* 0x00000000000679c3 */ /* 0x000e220000002f00 */
[----:B------:R-:W-:Y:S02]  /*0b00*/  IADD3 R3, PT, PT, R3, 0x2, RZ ;  /* 0x0000000203037810 */ /* 0x000fe40007ffe0ff */
[----:B------:R-:W-:Y:S01]  /*0b10*/  IADD3 R7, P1, PT, R0, R7, RZ ;  /* 0x0000000700077210 */ /* 0x000fe20007f3e0ff */
[----:B------:R-:W-:-:S04]  /*0b20*/  IMAD.X R8, RZ, RZ, RZ, P0 ;  /* 0x000000ffff087224 */ /* 0x000fc800000e06ff */
[----:B------:R-:W-:Y:S01]  /*0b30*/  IMAD.X R10, RZ, RZ, RZ, P1 ;  /* 0x000000ffff0a7224 */ /* 0x000fe200008e06ff */
[----:B--2---:R-:W-:-:S07]  /*0b40*/  ULEA UR4, UR5, UR4, 0x18 ;  /* 0x0000000405047291 */ /* 0x004fce000f8ec0ff */
[----:B------:R-:W-:Y:S01]  /*0b50*/  UMOV UR4, UR4 ;  /* 0x0000000400047c82 */ /* 0x000fe20008000000 */
[----:B0-----:R-:W-:Y:S01]  /*0b60*/  UMOV UR5, UR6 ;  /* 0x0000000600057c82 */ /* 0x001fe20008000000 */
[----:B------:R-:W-:Y:S02]  /*0b70*/  LEA R4, P0, R5, UR4, 0x3 ;  /* 0x0000000405047c11 */ /* 0x000fe4000f8018ff */
[----:B------:R-:W-:Y:S02]  /*0b80*/  LEA R6, P1, R7, UR4, 0x3 ;  /* 0x0000000407067c11 */ /* 0x000fe4000f8218ff */
[----:B------:R-:W-:Y:S02]  /*0b90*/  LEA.HI.X R5, R5, UR5, R8, 0x3, P0 ;  /* 0x0000000505057c11 */ /* 0x000fe400080f1c08 */
[----:B------:R-:W-:-:S03]  /*0ba0*/  LEA.HI.X R7, R7, UR5, R10, 0x3, P1 ;  /* 0x0000000507077c11 */ /* 0x000fc600088f1c0a */
[----:B------:R2:W-:Y:S04]  /*0bb0*/  STL.64 [R9], R4 ;  /* 0x0000000409007387 */ /* 0x0005e80000100a00 */
[----:B------:R2:W-:Y:S02]  /*0bc0*/  STL.64 [R9+0x8], R6 ;  /* 0x0000080609007387 */ /* 0x0005e40000100a00 */
.L_x_7:
[----:B------:R-:W-:Y:S05]  /*0bd0*/  BRA.U UP1, `(.L_x_3) ;  /* 0x0000000101347547 */ /* 0x000fea000b800000 */
[----:B------:R-:W4:Y:S01]  /*0be0*/  S2UR UR5, SR_CgaCtaId ;  /* 0x00000000000579c3 */ /* 0x000f220000008800 */
[----:B------:R-:W-:Y:S01]  /*0bf0*/  UMOV UR4, 0x400 ;  /* 0x0000040000047882 */ /* 0x000fe20000000000 */
[C---:B-123--:R-:W-:Y:S01]  /*0c00*/  IMAD R5, R3.reuse, UR12, RZ ;  /* 0x0000000c03057c24 */ /* 0x04efe2000f8e02ff */
[----:B------:R-:W-:-:S04]  /*0c10*/  LEA R3, R3, UR13, 0x3 ;  /* 0x0000000d03037c11 */ /* 0x000fc8000f8e18ff */
[----:B------:R-:W-:Y:S01]  /*0c20*/  IADD3 R0, P0, PT, R5, R0, RZ ;  /* 0x0000000005007210 */ /* 0x000fe20007f1e0ff */
[----:B------:R-:W1:Y:S04]  /*0c30*/  S2UR UR6, SR_SWINHI ;  /* 0x00000000000679c3 */ /* 0x000e680000002f00 */
[----:B------:R-:W-:Y:S01]  /*0c40*/  IMAD.X R5, RZ, RZ, RZ, P0 ;  /* 0x000000ffff057224 */ /* 0x000fe200000e06ff */
[----:B----4-:R-:W-:-:S07]  /*0c50*/  ULEA UR4, UR5, UR4, 0x18 ;  /* 0x0000000405047291 */ /* 0x010fce000f8ec0ff */
[----:B------:R-:W-:Y:S01]  /*0c60*/  UMOV UR4, UR4 ;  /* 0x0000000400047c82 */ /* 0x000fe20008000000 */
[----:B-1----:R-:W-:Y:S01]  /*0c70*/  UMOV UR5, UR6 ;  /* 0x0000000600057c82 */ /* 0x002fe20008000000 */
[----:B------:R-:W-:-:S04]  /*0c80*/  LEA R4, P0, R0, UR4, 0x3 ;  /* 0x0000000400047c11 */ /* 0x000fc8000f8018ff */
[----:B------:R-:W-:-:S05]  /*0c90*/  LEA.HI.X R5, R0, UR5, R5, 0x3, P0 ;  /* 0x0000000500057c11 */ /* 0x000fca00080f1c05 */
[----:B------:R4:W-:Y:S04]  /*0ca0*/  STL.64 [R3], R4 ;  /* 0x0000000403007387 */ /* 0x0009e80000100a00 */
.L_x_3:
[----:B------:R-:W-:Y:S02]  /*0cb0*/  UISETP.GE.AND UP0, UPT, UR12, 0x2, UPT ;  /* 0x000000020c00788c */ /* 0x000fe4000bf06270 */
[----:B------:R-:W-:Y:S02]  /*0cc0*/  UIADD3 UR15, UPT, UPT, UR7, 0x50, URZ ;  /* 0x00000050070f7890 */ /* 0x000fe4000fffe0ff */
[----:B------:R-:W-:-:S05]  /*0cd0*/  UIADD3 UR6, UPT, UPT, UR7, 0x28, URZ ;  /* 0x0000002807067890 */ /* 0x000fca000fffe0ff */
[----:B------:R-:W-:Y:S07]  /*0ce0*/  BRA.U !UP0, `(.L_x_8) ;  /* 0x0000004508a87547 */ /* 0x000fee000b800000 */
[----:B-1234-:R-:W-:Y:S01]  /*0cf0*/  PRMT R5, RZ, 0x7610, R5 ;  /* 0x00007610ff057816 */ /* 0x01efe20000000005 */
[----:B------:R-:W1:Y:S01]  /*0d00*/  LDCU.U16 UR14, c[0x0][0x390] ;  /* 0x00007200ff0e77ac */ /* 0x000e620008000400 */
[----:B------:R-:W-:Y:S02]  /*0d10*/  PRMT R4, RZ, 0x7610, R4 ;  /* 0x00007610ff047816 */ /* 0x000fe40000000004 */
[----:B------:R-:W-:Y:S01]  /*0d20*/  PRMT R3, RZ, 0x7610, R3 ;  /* 0x00007610ff037816 */ /* 0x000fe20000000003 */
[----:B------:R-:W2:Y:S01]  /*0d30*/  LDCU UR7, c[0x0][0x390] ;  /* 0x00007200ff0777ac */ /* 0x000ea20008000800 */
[----:B------:R-:W-:-:S05]  /*0d40*/  UMOV UR4, URZ ;  /* 0x000000ff00047c82 */ /* 0x000fca0008000000 */
.L_x_74:
[----:B---3--:R-:W3:Y:S01]  /*0d50*/  LDCU UR12, c[0x0][0x390] ;  /* 0x00007200ff0c77ac */ /* 0x008ee20008000800 */
[----:B--2---:R-:W-:Y:S01]  /*0d60*/  ULEA UR5, UR7, UR13, 0x3 ;  /* 0x0000000d07057291 */ /* 0x004fe2000f8e18ff */
[----:B------:R-:W-:-:S08]  /*0d70*/  LOP3.LUT R0, RZ, R4, RZ, 0x33, !PT ;  /* 0x00000004ff007212 */ /* 0x000fd000078e33ff */
[----:B0----5:R-:W5:Y:S01]  /*0d80*/  LDL.64 R10, [UR5+-0x8] ;  /* 0xfffff805ff0a7983 */ /* 0x021f620008100a00 */
[----:B------:R-:W-:Y:S01]  /*0d90*/  R2UR UR5, R0 ;  /* 0x00000000000572ca */ /* 0x000fe200000e0000 */
[----:B------:R-:W-:Y:S01]  /*0da0*/  IMAD.MOV.U32 R37, RZ, RZ, RZ ;  /* 0x000000ffff257224 */ /* 0x000fe200078e00ff */
[----:B------:R-:W-:Y:S01]  /*0db0*/  CS2R R8, SRZ ;  /* 0x0000000000087805 */ /* 0x000fe2000001ff00 */
[----:B------:R-:W-:Y:S02]  /*0dc0*/  UIADD3 UR18, UPT, UPT, UR7, -0x2, URZ ;  /* 0xfffffffe07127890 */ /* 0x000fe4000fffe0ff */
[----:B---3--:R-:W-:Y:S02]  /*0dd0*/  UIADD3 UR12, UPT, UPT, -UR4, -0x2, UR12 ;  /* 0xfffffffe040c7890 */ /* 0x008fe4000fffe10c */
[----:B------:R-:W-:Y:S02]  /*0de0*/  UIADD3 UR16, UPT, UPT, UR7, -0x1, URZ ;  /* 0xffffffff07107890 */ /* 0x000fe4000fffe0ff */
[----:B------:R-:W-:-:S04]  /*0df0*/  UISETP.GE.U32.AND UP0, UPT, UR12, 0xf, UPT ;  /* 0x0000000f0c00788c */ /* 0x000fc8000bf06070 */
[----:B-1----:R-:W-:-:S04]  /*0e00*/  UIADD3 UR5, UPT, UPT, UR14, UR5, URZ ;  /* 0x000000050e057290 */ /* 0x002fc8000fffe0ff */
[----:B------:R-:W-:-:S04]  /*0e10*/  ULOP3.LUT UR9, UR5, 0x7, URZ, 0xc0, !UPT ;  /* 0x0000000705097892 */ /* 0x000fc8000f8ec0ff */
[----:B------:R-:W-:Y:S01]  /*0e20*/  UIADD3 UR17, UPT, UPT, UR9, -0x1, URZ ;  /* 0xffffffff09117890 */ /* 0x000fe2000fffe0ff */
[----:B------:R-:W-:Y:S11]  /*0e30*/  BRA.U !UP0, `(.L_x_9) ;  /* 0x0000000108a07547 */ /* 0x000ff6000b800000 */
[----:B------:R-:W-:Y:S01]  /*0e40*/  ULOP3.LUT UR5, UR16, 0xfffffff0, URZ, 0xc0, !UPT ;  /* 0xfffffff010057892 */ /* 0x000fe2000f8ec0ff */
[----:B------:R-:W-:Y:S01]  /*0e50*/  IMAD.MOV.U32 R35, RZ, RZ, RZ ;  /* 0x000000ffff237224 */ /* 0x000fe200078e00ff */
[----:B------:R-:W-:-:S04]  /*0e60*/  CS2R R8, SRZ ;  /* 0x0000000000087805 */ /* 0x000fc8000001ff00 */
[----:B------:R-:W-:-:S07]  /*0e70*/  IMAD.U32 R37, RZ, RZ, UR5 ;  /* 0x00000005ff257e24 */ /* 0x000fce000f8e00ff */
.L_x_10:
[----:B-----5:R-:W-:-:S05]  /*0e80*/  IMAD.WIDE.U32 R24, R35, 0x8, R10 ;  /* 0x0000000823187825 */ /* 0x020fca00078e000a */
[----:B------:R-:W2:Y:S04]  /*0e90*/  LD.E.64 R26, desc[UR10][R24.64] ;  /* 0x0000000a181a7980 */ /* 0x000ea8000c101b00 */
[----:B------:R-:W3:Y:S04]  /*0ea0*/  LD.E.64 R28, desc[UR10][R24.64+0x8] ;  /* 0x0000080a181c7980 */ /* 0x000ee8000c101b00 */
[----:B------:R-:W4:Y:S04]  /*0eb0*/  LD.E.64 R32, desc[UR10][R24.64+0x10] ;  /* 0x0000100a18207980 */ /* 0x000f28000c101b00 */
        /* <DEDUP_REMOVED lines=8> */
[----:B------:R-:W4:Y:S01]  /*0f40*/  LD.E.64 R38, desc[UR10][R24.64+0x78] ;  /* 0x0000780a18267980 */ /* 0x000f22000c101b00 */
[----:B--2---:R-:W-:-:S03]  /*0f50*/  DADD R26, |R26|, R8 ;  /* 0x000000001a1a7229 */ /* 0x004fc60000000208 */
[----:B------:R-:W2:Y:S05]  /*0f60*/  LD.E.64 R8, desc[UR10][R24.64+0x58] ;  /* 0x0000580a18087980 */ /* 0x000eaa000c101b00 */
[----:B---3--:R-:W-:Y:S02]  /*0f70*/  DADD R28, R26, |R28| ;  /* 0x000000001a1c7229 */ /* 0x008fe4000000041c */
[----:B------:R-:W3:Y:S06]  /*0f80*/  LD.E.64 R26, desc[UR10][R24.64+0x60] ;  /* 0x0000600a181a7980 */ /* 0x000eec000c101b00 */
[----:B----4-:R-:W-:-:S02]  /*0f90*/  DADD R32, R28, |R32| ;  /* 0x000000001c207229 */ /* 0x010fc40000000420 */
[----:B------:R-:W4:Y:S06]  /*0fa0*/  LD.E.64 R28, desc[UR10][R24.64+0x68] ;  /* 0x0000680a181c7980 */ /* 0x000f2c000c101b00 */
[----:B------:R-:W-:Y:S02]  /*0fb0*/  DADD R30, R32, |R30| ;  /* 0x00000000201e7229 */ /* 0x000fe4000000041e */
[----:B------:R-:W4:Y:S06]  /*0fc0*/  LD.E.64 R32, desc[UR10][R24.64+0x70] ;  /* 0x0000700a18207980 */ /* 0x000f2c000c101b00 */
[----:B------:R-:W-:-:S08]  /*0fd0*/  DADD R6, R30, |R6| ;  /* 0x000000001e067229 */ /* 0x000fd00000000406 */
[----:B------:R-:W-:-:S08]  /*0fe0*/  DADD R6, R6, |R22| ;  /* 0x0000000006067229 */ /* 0x000fd00000000416 */
[----:B------:R-:W-:-:S08]  /*0ff0*/  DADD R6, R6, |R20| ;  /* 0x0000000006067229 */ /* 0x000fd00000000414 */
[----:B------:R-:W-:-:S08]  /*1000*/  DADD R6, R6, |R18| ;  /* 0x0000000006067229 */ /* 0x000fd00000000412 */
[----:B------:R-:W-:-:S08]  /*1010*/  DADD R6, R6, |R16| ;  /* 0x0000000006067229 */ /* 0x000fd00000000410 */
[----:B------:R-:W-:-:S08]  /*1020*/  DADD R6, R6, |R14| ;  /* 0x0000000006067229 */ /* 0x000fd0000000040e */
[----:B------:R-:W-:Y:S01]  /*1030*/  DADD R6, R6, |R12| ;  /* 0x0000000006067229 */ /* 0x000fe2000000040c */
[----:B------:R-:W-:-:S05]  /*1040*/  VIADD R35, R35, 0x10 ;  /* 0x0000001023237836 */ /* 0x000fca0000000000 */
[----:B------:R-:W-:Y:S02]  /*1050*/  ISETP.NE.AND P0, PT, R35, R37, PT ;  /* 0x000000252300720c */ /* 0x000fe40003f05270 */
[----:B--2---:R-:W-:-:S08]  /*1060*/  DADD R6, R6, |R8| ;  /* 0x0000000006067229 */ /* 0x004fd00000000408 */
[----:B---3--:R-:W-:-:S08]  /*1070*/  DADD R6, R6, |R26| ;  /* 0x0000000006067229 */ /* 0x008fd0000000041a */
[----:B----4-:R-:W-:-:S08]  /*1080*/  DADD R6, R6, |R28| ;  /* 0x0000000006067229 */ /* 0x010fd0000000041c */
[----:B------:R-:W-:-:S08]  /*1090*/  DADD R6, R6, |R32| ;  /* 0x0000000006067229 */ /* 0x000fd00000000420 */
[----:B------:R-:W-:Y:S01]  /*10a0*/  DADD R8, R6, |R38| ;  /* 0x0000000006087229 */ /* 0x000fe20000000426 */
[----:B------:R-:W-:Y:S10]  /*10b0*/  @P0 BRA `(.L_x_10) ;  /* 0xfffffffc00700947 */ /* 0x000ff4000383ffff */
.L_x_9:
[----:B------:R-:W-:-:S09]  /*10c0*/  ULOP3.LUT UP0, URZ, UR16, 0xf, URZ, 0xc0, !UPT ;  /* 0x0000000f10ff7892 */ /* 0x000fd2000f80c0ff */
[----:B------:R-:W-:Y:S05]  /*10d0*/  BRA.U !UP0, `(.L_x_11) ;  /* 0x0000000108d07547 */ /* 0x000fea000b800000 */
[----:B------:R-:W-:-:S04]  /*10e0*/  LOP3.LUT R0, RZ, R3, RZ, 0x33, !PT ;  /* 0x00000003ff007212 */ /* 0x000fc800078e33ff */
[----:B------:R-:W-:-:S04]  /*10f0*/  IADD3 R0, PT, PT, R0, UR14, RZ ;  /* 0x0000000e00007c10 */ /* 0x000fc8000fffe0ff */
[----:B------:R-:W-:-:S04]  /*1100*/  LOP3.LUT R0, R0, 0xf, RZ, 0xc0, !PT ;  /* 0x0000000f00007812 */ /* 0x000fc800078ec0ff */
[C---:B------:R-:W-:Y:S01]  /*1110*/  LOP3.LUT P1, RZ, R0.reuse, 0x7, RZ, 0xc0, !PT ;  /* 0x0000000700ff7812 */ /* 0x040fe2000782c0ff */
[----:B------:R-:W-:-:S05]  /*1120*/  VIADD R6, R0, 0xffffffff ;  /* 0xffffffff00067836 */ /* 0x000fca0000000000 */
[----:B------:R-:W-:-:S13]  /*1130*/  ISETP.GE.U32.AND P0, PT, R6, 0x7, PT ;  /* 0x000000070600780c */ /* 0x000fda0003f06070 */
[----:B------:R-:W-:Y:S05]  /*1140*/  @!P0 BRA `(.L_x_12) ;  /* 0x0000000000488947 */ /* 0x000fea0003800000 */
        /* <DEDUP_REMOVED lines=8> */
[----:B------:R-:W4:Y:S01]  /*11d0*/  LD.E.64 R18, desc[UR10][R20.64+0x38] ;  /* 0x0000380a14127980 */ /* 0x000f22000c101b00 */
[----:B------:R-:W-:Y:S01]  /*11e0*/  VIADD R37, R37, 0x8 ;  /* 0x0000000825257836 */ /* 0x000fe20000000000 */
[----:B--2---:R-:W-:-:S08]  /*11f0*/  DADD R22, R8, |R22| ;  /* 0x0000000008167229 */ /* 0x004fd00000000416 */
[----:B---3--:R-:W-:-:S08]  /*1200*/  DADD R22, R22, |R24| ;  /* 0x0000000016167229 */ /* 0x008fd00000000418 */
[----:B----4-:R-:W-:-:S08]  /*1210*/  DADD R22, R22, |R26| ;  /* 0x0000000016167229 */ /* 0x010fd0000000041a */
[----:B------:R-:W-:-:S08]  /*1220*/  DADD R16, R22, |R16| ;  /* 0x0000000016107229 */ /* 0x000fd00000000410 */
[----:B------:R-:W-:-:S08]  /*1230*/  DADD R14, R16, |R14| ;  /* 0x00000000100e7229 */ /* 0x000fd0000000040e */
[----:B------:R-:W-:-:S08]  /*1240*/  DADD R12, R14, |R12| ;  /* 0x000000000e0c7229 */ /* 0x000fd0000000040c */
[----:B------:R-:W-:-:S08]  /*1250*/  DADD R6, R12, |R6| ;  /* 0x000000000c067229 */ /* 0x000fd00000000406 */
[----:B------:R-:W-:-:S11]  /*1260*/  DADD R8, R6, |R18| ;  /* 0x0000000006087229 */ /* 0x000fd60000000412 */
.L_x_12:
[----:B------:R-:W-:Y:S05]  /*1270*/  @!P1 BRA `(.L_x_11) ;  /* 0x0000000000689947 */ /* 0x000fea0003800000 */
[----:B------:R-:W-:Y:S02]  /*1280*/  UISETP.GE.U32.AND UP0, UPT, UR17, 0x3, UPT ;  /* 0x000000031100788c */ /* 0x000fe4000bf06070 */
[----:B------:R-:W-:-:S04]  /*1290*/  ULOP3.LUT UR5, UR9, 0x3, URZ, 0xc0, !UPT ;  /* 0x0000000309057892 */ /* 0x000fc8000f8ec0ff */
[----:B------:R-:W-:-:S03]  /*12a0*/  UISETP.NE.AND UP1, UPT, UR5, URZ, UPT ;  /* 0x000000ff0500728c */ /* 0x000fc6000bf25270 */
[----:B------:R-:W-:Y:S08]  /*12b0*/  BRA.U !UP0, `(.L_x_13) ;  /* 0x0000000108287547 */ /* 0x000ff0000b800000 */
[----:B-----5:R-:W-:-:S05]  /*12c0*/  IMAD.WIDE.U32 R6, R37, 0x8, R10 ;  /* 0x0000000825067825 */ /* 0x020fca00078e000a */
[----:B------:R-:W2:Y:S04]  /*12d0*/  LD.E.64 R12, desc[UR10][R6.64] ;  /* 0x0000000a060c7980 */ /* 0x000ea8000c101b00 */
[----:B------:R-:W3:Y:S04]  /*12e0*/  LD.E.64 R14, desc[UR10][R6.64+0x8] ;  /* 0x0000080a060e7980 */ /* 0x000ee8000c101b00 */
[----:B------:R-:W4:Y:S04]  /*12f0*/  LD.E.64 R16, desc[UR10][R6.64+0x10] ;  /* 0x0000100a06107980 */ /* 0x000f28000c101b00 */
[----:B------:R-:W4:Y:S01]  /*1300*/  LD.E.64 R18, desc[UR10][R6.64+0x18] ;  /* 0x0000180a06127980 */ /* 0x000f22000c101b00 */
[----:B------:R-:W-:Y:S01]  /*1310*/  VIADD R37, R37, 0x4 ;  /* 0x0000000425257836 */ /* 0x000fe20000000000 */
[----:B--2---:R-:W-:-:S08]  /*1320*/  DADD R12, R8, |R12| ;  /* 0x00000000080c7229 */ /* 0x004fd0000000040c */
[----:B---3--:R-:W-:-:S08]  /*1330*/  DADD R12, R12, |R14| ;  /* 0x000000000c0c7229 */ /* 0x008fd0000000040e */
[----:B----4-:R-:W-:-:S08]  /*1340*/  DADD R12, R12, |R16| ;  /* 0x000000000c0c7229 */ /* 0x010fd00000000410 */
[----:B------:R-:W-:-:S11]  /*1350*/  DADD R8, R12, |R18| ;  /* 0x000000000c087229 */ /* 0x000fd60000000412 */
.L_x_13:
[----:B------:R-:W-:Y:S05]  /*1360*/  BRA.U !UP1, `(.L_x_11) ;  /* 0x00000001092c7547 */ /* 0x000fea000b800000 */
[----:B-----5:R-:W-:-:S05]  /*1370*/  IMAD.WIDE.U32 R14, R37, 0x8, R10 ;  /* 0x00000008250e7825 */ /* 0x020fca00078e000a */
[----:B------:R-:W2:Y:S01]  /*1380*/  LD.E.64 R6, desc[UR10][R14.64] ;  /* 0x0000000a0e067980 */ /* 0x000ea2000c101b00 */
[----:B------:R-:W-:Y:S01]  /*1390*/  UISETP.NE.AND UP0, UPT, UR5, 0x1, UPT ;  /* 0x000000010500788c */ /* 0x000fe2000bf05270 */
[----:B--2---:R-:W-:-:S08]  /*13a0*/  DADD R8, R8, |R6| ;  /* 0x0000000008087229 */ /* 0x004fd00000000406 */
[----:B------:R-:W-:Y:S05]  /*13b0*/  BRA.U !UP0, `(.L_x_11) ;  /* 0x0000000108187547 */ /* 0x000fea000b800000 */
[----:B------:R-:W-:Y:S01]  /*13c0*/  UISETP.NE.AND UP0, UPT, UR5, 0x2, UPT ;  /* 0x000000020500788c */ /* 0x000fe2000bf05270 */
[----:B------:R-:W2:Y:S05]  /*13d0*/  LD.E.64 R6, desc[UR10][R14.64+0x8] ;  /* 0x0000080a0e067980 */ /* 0x000eaa000c101b00 */
[----:B------:R-:W-:-:S13]  /*13e0*/  PLOP3.LUT P0, PT, PT, PT, UP0, 0x80, 0x8 ;  /* 0x000000000008781c */ /* 0x000fda0003f0f008 */
[----:B------:R-:W3:Y:S01]  /*13f0*/  @P0 LD.E.64 R12, desc[UR10][R14.64+0x10] ;  /* 0x0000100a0e0c0980 */ /* 0x000ee2000c101b00 */
[----:B--2---:R-:W-:-:S08]  /*1400*/  DADD R8, R8, |R6| ;  /* 0x0000000008087229 */ /* 0x004fd00000000406 */
[----:B---3--:R-:W-:-:S11]  /*1410*/  @P0 DADD R8, R8, |R12| ;  /* 0x0000000008080229 */ /* 0x008fd6000000040c */
.L_x_11:
[----:B------:R-:W-:Y:S01]  /*1420*/  DSETP.NEU.AND P0, PT, R8, RZ, PT ;  /* 0x000000ff0800722a */ /* 0x000fe20003f0d000 */
[----:B------:R-:W-:-:S13]  /*1430*/  BSSY.RECONVERGENT B1, `(.L_x_14) ;  /* 0x00003eb000017945 */ /* 0x000fda0003800200 */
[----:B------:R-:W-:Y:S05]  /*1440*/  @P0 BRA `(.L_x_15) ;  /* 0x00000000001c0947 */ /* 0x000fea0003800000 */
[----:B------:R-:W-:-:S04]  /*1450*/  IMAD.U32 R7, RZ, RZ, UR18 ;  /* 0x00000012ff077e24 */ /* 0x000fc8000f8e00ff */
[----:B-----5:R-:W-:-:S06]  /*1460*/  IMAD.WIDE.U32 R10, R7, 0x8, R10 ;  /* 0x00000008070a7825 */ /* 0x020fcc00078e000a */
[----:B------:R-:W2:Y:S01]  /*1470*/  LD.E.64 R10, desc[UR10][R10.64] ;  /* 0x0000000a0a0a7980 */ /* 0x000ea2000c101b00 */
[----:B------:R-:W-:Y:S01]  /*1480*/  ULEA UR5, UR7, UR13, 0x3 ;  /* 0x0000000d07057291 */ /* 0x000fe2000f8e18ff */
[----:B------:R-:W-:-:S08]  /*1490*/  CS2R R14, SRZ ;  /* 0x00000000000e7805 */ /* 0x000fd0000001ff00 */
[----:B--2---:R0:W-:Y:S01]  /*14a0*/  STL.64 [UR5+0x48], R10 ;  /* 0x0000480aff007987 */ /* 0x0041e20008100a05 */
[----:B------:R-:W-:Y:S05]  /*14b0*/  BRA `(.L_x_16) ;  /* 0x0000003c00887947 */ /* 0x000fea0003800000 */
.L_x_15:
[----:B------:R-:W-:Y:S01]  /*14c0*/  UISETP.GE.U32.AND UP0, UPT, UR12, 0x7, UPT ;  /* 0x000000070c00788c */ /* 0x000fe2000bf06070 */
[----:B------:R-:W-:Y:S01]  /*14d0*/  IMAD.MOV.U32 R6, RZ, RZ, RZ ;  /* 0x000000ffff067224 */ /* 0x000fe200078e00ff */
[----:B------:R-:W-:-:S07]  /*14e0*/  CS2R R14, SRZ ;  /* 0x00000000000e7805 */ /* 0x000fce000001ff00 */
[----:B------:R-:W-:Y:S05]  /*14f0*/  BRA.U !UP0, `(.L_x_17) ;  /* 0x0000000d08207547 */ /* 0x000fea000b800000 */
[----:B------:R-:W-:Y:S01]  /*1500*/  ULOP3.LUT UR5, UR16, 0xfffffff8, URZ, 0xc0, !UPT ;  /* 0xfffffff810057892 */ /* 0x000fe2000f8ec0ff */
[----:B------:R-:W-:Y:S02]  /*1510*/  MOV R7, RZ ;  /* 0x000000ff00077202 */ /* 0x000fe40000000f00 */
[----:B------:R-:W-:-:S03]  /*1520*/  CS2R R14, SRZ ;  /* 0x00000000000e7805 */ /* 0x000fc6000001ff00 */
[----:B------:R-:W-:-:S07]  /*1530*/  IMAD.U32 R6, RZ, RZ, UR5 ;  /* 0x00000005ff067e24 */ /* 0x000fce000f8e00ff */
.L_x_34:
[----:B0----5:R-:W-:-:S05]  /*1540*/  IMAD.WIDE.U32 R12, R7, 0x8, R10 ;  /* 0x00000008070c7825 */ /* 0x021fca00078e000a */
[----:B------:R-:W2:Y:S01]  /*1550*/  LD.E.64 R22, desc[UR10][R12.64] ;  /* 0x0000000a0c167980 */ /* 0x000ea2000c101b00 */
[----:B------:R-:W0:Y:S01]  /*1560*/  MUFU.RCP64H R17, R9 ;  /* 0x0000000900117308 */ /* 0x000e220000001800 */
[----:B------:R-:W-:Y:S01]  /*1570*/  IMAD.MOV.U32 R16, RZ, RZ, 0x1 ;  /* 0x00000001ff107424 */ /* 0x000fe200078e00ff */
[----:B------:R-:W-:Y:S01]  /*1580*/  BSSY.RECONVERGENT B2, `(.L_x_18) ;  /* 0x0000013000027945 */ /* 0x000fe20003800200 */
[----:B------:R-:W-:-:S05]  /*1590*/  VIADD R7, R7, 0x8 ;  /* 0x0000000807077836 */ /* 0x000fca0000000000 */
[----:B------:R-:W-:Y:S01]  /*15a0*/  ISETP.NE.AND P0, PT, R7, R6, PT ;  /* 0x000000060700720c */ /* 0x000fe20003f05270 */
[----:B0-----:R-:W-:-:S08]  /*15b0*/  DFMA R18, R16, -R8, 1 ;  /* 0x3ff000001012742b */ /* 0x001fd00000000808 */
[----:B------:R-:W-:-:S08]  /*15c0*/  DFMA R18, R18, R18, R18 ;  /* 0x000000121212722b */ /* 0x000fd00000000012 */
[----:B------:R-:W-:-:S08]  /*15d0*/  DFMA R18, R16, R18, R16 ;  /* 0x000000121012722b */ /* 0x000fd00000000010 */
[----:B------:R-:W-:-:S08]  /*15e0*/  DFMA R16, R18, -R8, 1 ;  /* 0x3ff000001210742b */ /* 0x000fd00000000808 */
[----:B------:R-:W-:-:S08]  /*15f0*/  DFMA R16, R18, R16, R18 ;  /* 0x000000101210722b */ /* 0x000fd00000000012 */
[----:B--2---:R-:W-:Y:S01]  /*1600*/  DMUL R18, R22, R16 ;  /* 0x0000001016127228 */ /* 0x004fe20000000000 */
[----:B------:R-:W-:-:S07]  /*1610*/  FSETP.GEU.AND P2, PT, |R23|, 6.5827683646048100446e-37, PT ;  /* 0x036000001700780b */ /* 0x000fce0003f4e200 */
[----:B------:R-:W-:-:S08]  /*1620*/  DFMA R20, R18, -R8, R22 ;  /* 0x800000081214722b */ /* 0x000fd00000000016 */
[----:B------:R-:W-:-:S10]  /*1630*/  DFMA R18, R16, R20, R18 ;  /* 0x000000141012722b */ /* 0x000fd40000000012 */
[----:B------:R-:W-:-:S05]  /*1640*/  FFMA R0, RZ, R9, R19 ;  /* 0x00000009ff007223 */ /* 0x000fca0000000013 */
[----:B------:R-:W-:-:S13]  /*1650*/  FSETP.GT.AND P1, PT, |R0|, 1.469367938527859385e-39, PT ;  /* 0x001000000000780b */ /* 0x000fda0003f24200 */
[----:B------:R-:W-:Y:S05]  /*1660*/  @P1 BRA P2, `(.L_x_19) ;  /* 0x0000000000101947 */ /* 0x000fea0001000000 */
[----:B------:R-:W-:Y:S01]  /*1670*/  IMAD.MOV.U32 R20, RZ, RZ, R8 ;  /* 0x000000ffff147224 */ /* 0x000fe200078e0008 */
[----:B------:R-:W-:Y:S01]  /*1680*/  MOV R0, 0x16b0 ;  /* 0x000016b000007802 */ /* 0x000fe20000000f00 */
[----:B------:R-:W-:-:S07]  /*1690*/  IMAD.MOV.U32 R21, RZ, RZ, R9 ;  /* 0x000000ffff157224 */ /* 0x000fce00078e0009 */
[----:B------:R-:W-:Y:S05]  /*16a0*/  CALL.REL.NOINC `($__internal_0_$__cuda_sm20_div_rn_f64_full) ;  /* 0x0000007800187944 */ /* 0x000fea0003c00000 */
.L_x_19:
[----:B------:R-:W-:Y:S05]  /*16b0*/  BSYNC.RECONVERGENT B2 ;  /* 0x0000000000027941 */ /* 0x000fea0003800200 */
.L_x_18:
[----:B------:R-:W2:Y:S01]  /*16c0*/  LD.E.64 R22, desc[UR10][R12.64+0x8] ;  /* 0x0000080a0c167980 */ /* 0x000ea2000c101b00 */
[----:B------:R-:W0:Y:S01]  /*16d0*/  MUFU.RCP64H R17, R9 ;  /* 0x0000000900117308 */ /* 0x000e220000001800 */
[----:B------:R-:W-:Y:S01]  /*16e0*/  MOV R16, 0x1 ;  /* 0x0000000100107802 */ /* 0x000fe20000000f00 */
[----:B------:R-:W-:Y:S01]  /*16f0*/  BSSY.RECONVERGENT B2, `(.L_x_20) ;  /* 0x0000015000027945 */ /* 0x000fe20003800200 */
[----:B------:R1:W-:Y:S01]  /*1700*/  ST.E.64 desc[UR10][R12.64], R18 ;  /* 0x000000120c007985 */ /* 0x0003e2000c101b0a */
[----:B------:R-:W-:-:S03]  /*1710*/  DFMA R14, R18, R18, R14 ;  /* 0x00000012120e722b */ /* 0x000fc6000000000e */
        /* <DEDUP_REMOVED lines=11> */
[----:B-1----:R-:W-:Y:S05]  /*17d0*/  @P1 BRA P2, `(.L_x_21) ;  /* 0x0000000000181947 */ /* 0x002fea0001000000 */
[----:B------:R-:W-:Y:S01]  /*17e0*/  IMAD.MOV.U32 R20, RZ, RZ, R8 ;  /* 0x000000ffff147224 */ /* 0x000fe200078e0008 */
[----:B------:R-:W-:Y:S01]  /*17f0*/  MOV R0, 0x1820 ;  /* 0x0000182000007802 */ /* 0x000fe20000000f00 */
[----:B------:R-:W-:-:S07]  /*1800*/  IMAD.MOV.U32 R21, RZ, RZ, R9 ;  /* 0x000000ffff157224 */ /* 0x000fce00078e0009 */
[----:B------:R-:W-:Y:S05]  /*1810*/  CALL.REL.NOINC `($__internal_0_$__cuda_sm20_div_rn_f64_full) ;  /* 0x0000007400bc7944 */ /* 0x000fea0003c00000 */
[----:B------:R-:W-:Y:S02]  /*1820*/  IMAD.MOV.U32 R16, RZ, RZ, R18 ;  /* 0x000000ffff107224 */ /* 0x000fe400078e0012 */
[----:B------:R-:W-:-:S07]  /*1830*/  IMAD.MOV.U32 R17, RZ, RZ, R19 ;  /* 0x000000ffff117224 */ /* 0x000fce00078e0013 */
.L_x_21:
[----:B------:R-:W-:Y:S05]  /*1840*/  BSYNC.RECONVERGENT B2 ;  /* 0x0000000000027941 */ /* 0x000fea0003800200 */
.L_x_20:
[----:B------:R-:W2:Y:S01]  /*1850*/  LD.E.64 R22, desc[UR10][R12.64+0x10] ;  /* 0x0000100a0c167980 */ /* 0x000ea2000c101b00 */
[----:B------:R-:W0:Y:S01]  /*1860*/  MUFU.RCP64H R19, R9 ;  /* 0x0000000900137308 */ /* 0x000e220000001800 */
[----:B------:R-:W-:Y:S01]  /*1870*/  IMAD.MOV.U32 R18, RZ, RZ, 0x1 ;  /* 0x00000001ff127424 */ /* 0x000fe200078e00ff */
        /* <DEDUP_REMOVED lines=15> */
[----:B------:R-:W-:Y:S01]  /*1970*/  MOV R20, R8 ;  /* 0x0000000800147202 */ /* 0x000fe20000000f00 */
[----:B------:R-:W-:Y:S01]  /*1980*/  IMAD.MOV.U32 R21, RZ, RZ, R9 ;  /* 0x000000ffff157224 */ /* 0x000fe200078e0009 */
[----:B------:R-:W-:-:S07]  /*1990*/  MOV R0, 0x19b0 ;  /* 0x000019b000007802 */ /* 0x000fce0000000f00 */
[----:B------:R-:W-:Y:S05]  /*19a0*/  CALL.REL.NOINC `($__internal_0_$__cuda_sm20_div_rn_f64_full) ;  /* 0x0000007400587944 */ /* 0x000fea0003c00000 */
.L_x_23:
[----:B------:R-:W-:Y:S05]  /*19b0*/  BSYNC.RECONVERGENT B2 ;  /* 0x0000000000027941 */ /* 0x000fea0003800200 */
.L_x_22:
        /* <DEDUP_REMOVED lines=22> */
[----:B------:R-:W-:Y:S01]  /*1b20*/  IMAD.MOV.U32 R16, RZ, RZ, R18 ;  /* 0x000000ffff107224 */ /* 0x000fe200078e0012 */
[----:B------:R-:W-:-:S07]  /*1b30*/  MOV R17, R19 ;  /* 0x0000001300117202 */ /* 0x000fce0000000f00 */
.L_x_25:
[----:B------:R-:W-:Y:S05]  /*1b40*/  BSYNC.RECONVERGENT B2 ;  /* 0x0000000000027941 */ /* 0x000fea0003800200 */
.L_x_24:
        /* <DEDUP_REMOVED lines=22> */
.L_x_27:
[----:B------:R-:W-:Y:S05]  /*1cb0*/  BSYNC.RECONVERGENT B2 ;  /* 0x0000000000027941 */ /* 0x000fea0003800200 */
.L_x_26:
        /* <DEDUP_REMOVED lines=19> */
[----:B------:R-:W-:Y:S02]  /*1df0*/  MOV R21, R9 ;  /* 0x0000000900157202 */ /* 0x000fe40000000f00 */
[----:B------:R-:W-:-:S07]  /*1e00*/  MOV R0, 0x1e20 ;  /* 0x00001e2000007802 */ /* 0x000fce0000000f00 */
[----:B------:R-:W-:Y:S05]  /*1e10*/  CALL.REL.NOINC `($__internal_0_$__cuda_sm20_div_rn_f64_full) ;  /* 0x00000070003c7944 */ /* 0x000fea0003c00000 */
[----:B------:R-:W-:Y:S02]  /*1e20*/  IMAD.MOV.U32 R16, RZ, RZ, R18 ;  /* 0x000000ffff107224 */ /* 0x000fe400078e0012 */
[----:B------:R-:W-:-:S07]  /*1e30*/  IMAD.MOV.U32 R17, RZ, RZ, R19 ;  /* 0x000000ffff117224 */ /* 0x000fce00078e0013 */
.L_x_29:
[----:B------:R-:W-:Y:S05]  /*1e40*/  BSYNC.RECONVERGENT B2 ;  /* 0x0000000000027941 */ /* 0x000fea0003800200 */
.L_x_28:
        /* <DEDUP_REMOVED lines=22> */
.L_x_31:
[----:B------:R-:W-:Y:S05]  /*1fb0*/  BSYNC.RECONVERGENT B2 ;  /* 0x0000000000027941 */ /* 0x000fea0003800200 */
.L_x_30:
        /* <DEDUP_REMOVED lines=24> */
.L_x_33:
[----:B------:R-:W-:Y:S05]  /*2140*/  BSYNC.RECONVERGENT B2 ;  /* 0x0000000000027941 */ /* 0x000fea0003800200 */
.L_x_32:
[----:B------:R0:W-:Y:S01]  /*2150*/  ST.E.64 desc[UR10][R12.64+0x38], R16 ;  /* 0x000038100c007985 */ /* 0x0001e2000c101b0a */
[----:B------:R-:W-:Y:S01]  /*2160*/  DFMA R14, R16, R16, R14 ;  /* 0x00000010100e722b */ /* 0x000fe2000000000e */
[----:B------:R-:W-:Y:S10]  /*2170*/  @P0 BRA `(.L_x_34) ;  /* 0xfffffff000f00947 */ /* 0x000ff4000383ffff */
.L_x_17:
[----:B------:R-:W-:-:S09]  /*2180*/  ULOP3.LUT UP0, URZ, UR16, 0x7, URZ, 0xc0, !UPT ;  /* 0x0000000710ff7892 */ /* 0x000fd2000f80c0ff */
[----:B------:R-:W-:Y:S05]  /*2190*/  BRA.U !UP0, `(.L_x_35) ;  /* 0x0000000908e07547 */ /* 0x000fea000b800000 */
[----:B------:R-:W-:-:S09]  /*21a0*/  UISETP.GE.U32.AND UP0, UPT, UR17, 0x3, UPT ;  /* 0x000000031100788c */ /* 0x000fd2000bf06070 */
[----:B------:R-:W-:Y:S05]  /*21b0*/  BRA.U !UP0, `(.L_x_36) ;  /* 0x0000000508887547 */ /* 0x000fea000b800000 */
[----:B0----5:R-:W-:-:S05]  /*21c0*/  IMAD.WIDE.U32 R12, R6, 0x8, R10 ;  /* 0x00000008060c7825 */ /* 0x021fca00078e000a */
[----:B------:R-:W2:Y:S01]  /*21d0*/  LD.E.64 R22, desc[UR10][R12.64] ;  /* 0x0000000a0c167980 */ /* 0x000ea2000c101b00 */
[----:B------:R-:W0:Y:S01]  /*21e0*/  MUFU.RCP64H R17, R9 ;  /* 0x0000000900117308 */ /* 0x000e220000001800 */
[----:B------:R-:W-:Y:S01]  /*21f0*/  IMAD.MOV.U32 R16, RZ, RZ, 0x1 ;  /* 0x00000001ff107424 */ /* 0x000fe200078e00ff */
[----:B------:R-:W-:Y:S05]  /*2200*/  BSSY.RECONVERGENT B2, `(.L_x_37) ;  /* 0x0000011000027945 */ /* 0x000fea0003800200 */
        /* <DEDUP_REMOVED lines=12> */
[----:B------:R-:W-:Y:S01]  /*22d0*/  MOV R20, R8 ;  /* 0x0000000800147202 */ /* 0x000fe20000000f00 */
[----:B------:R-:W-:Y:S01]  /*22e0*/  IMAD.MOV.U32 R21, RZ, RZ, R9 ;  /* 0x000000ffff157224 */ /* 0x000fe200078e0009 */
[----:B------:R-:W-:-:S07]  /*22f0*/  MOV R0, 0x2310 ;  /* 0x0000231000007802 */ /* 0x000fce0000000f00 */
[----:B------:R-:W-:Y:S05]  /*2300*/  CALL.REL.NOINC `($__internal_0_$__cuda_sm20_div_rn_f64_full) ;  /* 0x0000006c00007944 */ /* 0x000fea0003c00000 */
.L_x_38:
[----:B------:R-:W-:Y:S05]  /*2310*/  BSYNC.RECONVERGENT B2 ;  /* 0x0000000000027941 */ /* 0x000fea0003800200 */
.L_x_37:
        /* <DEDUP_REMOVED lines=24> */
.L_x_40:
[----:B------:R-:W-:Y:S05]  /*24a0*/  BSYNC.RECONVERGENT B2 ;  /* 0x0000000000027941 */ /* 0x000fea0003800200 */
.L_x_39:
        /* <DEDUP_REMOVED lines=22> */
.L_x_42:
[----:B------:R-:W-:Y:S05]  /*2610*/  BSYNC.RECONVERGENT B2 ;  /* 0x0000000000027941 */ /* 0x000fea0003800200 */
.L_x_41:
        /* <DEDUP_REMOVED lines=24> */
.L_x_44:
[----:B------:R-:W-:Y:S05]  /*27a0*/  BSYNC.RECONVERGENT B2 ;  /* 0x0000000000027941 */ /* 0x000fea0003800200 */
.L_x_43:
[----:B------:R1:W-:Y:S01]  /*27b0*/  ST.E.64 desc[UR10][R12.64+0x18], R16 ;  /* 0x000018100c007985 */ /* 0x0003e2000c101b0a */
[----:B------:R-:W-:Y:S01]  /*27c0*/  DFMA R14, R16, R16, R14 ;  /* 0x00000010100e722b */ /* 0x000fe2000000000e */
[----:B------:R-:W-:-:S10]  /*27d0*/  VIADD R6, R6, 0x4 ;  /* 0x0000000406067836 */ /* 0x000fd40000000000 */
.L_x_36:
[----:B------:R-:W-:-:S09]  /*27e0*/  ULOP3.LUT UP0, URZ, UR9, 0x3, URZ, 0xc0, !UPT ;  /* 0x0000000309ff7892 */ /* 0x000fd2000f80c0ff */
[----:B------:R-:W-:Y:S05]  /*27f0*/  BRA.U !UP0, `(.L_x_35) ;  /* 0x0000000508487547 */ /* 0x000fea000b800000 */
[----:B------:R-:W-:-:S05]  /*2800*/  LOP3.LUT R7, R5, 0x3, RZ, 0x3c, !PT ;  /* 0x0000000305077812 */ /* 0x000fca00078e3cff */
[----:B------:R-:W-:-:S05]  /*2810*/  VIADD R7, R7, UR14 ;  /* 0x0000000e07077c36 */ /* 0x000fca0008000000 */
[----:B------:R-:W-:-:S04]  /*2820*/  LOP3.LUT R0, R7, 0x3, RZ, 0xc0, !PT ;  /* 0x0000000307007812 */ /* 0x000fc800078ec0ff */
[----:B------:R-:W-:-:S13]  /*2830*/  ISETP.NE.AND P0, PT, R0, 0x1, PT ;  /* 0x000000010000780c */ /* 0x000fda0003f05270 */
[----:B------:R-:W-:Y:S05]  /*2840*/  @!P0 BRA `(.L_x_45) ;  /* 0x0000000000c88947 */ /* 0x000fea0003800000 */
[----:B01---5:R-:W-:-:S05]  /*2850*/  IMAD.WIDE.U32 R12, R6, 0x8, R10 ;  /* 0x00000008060c7825 */ /* 0x023fca00078e000a */
        /* <DEDUP_REMOVED lines=20> */
.L_x_47:
[----:B------:R-:W-:Y:S05]  /*29a0*/  BSYNC.RECONVERGENT B2 ;  /* 0x0000000000027941 */ /* 0x000fea0003800200 */
.L_x_46:
        /* <DEDUP_REMOVED lines=24> */
.L_x_49:
[----:B------:R-:W-:Y:S05]  /*2b30*/  BSYNC.RECONVERGENT B2 ;  /* 0x0000000000027941 */ /* 0x000fea0003800200 */
.L_x_48:
[----:B------:R2:W-:Y:S01]  /*2b40*/  ST.E.64 desc[UR10][R12.64+0x8], R16 ;  /* 0x000008100c007985 */ /* 0x0005e2000c101b0a */
[----:B------:R-:W-:Y:S01]  /*2b50*/  DFMA R14, R16, R16, R14 ;  /* 0x00000010100e722b */ /* 0x000fe2000000000e */
[----:B------:R-:W-:-:S10]  /*2b60*/  VIADD R6, R6, 0x2 ;  /* 0x0000000206067836 */ /* 0x000fd40000000000 */
.L_x_45:
[----:B------:R-:W-:-:S04]  /*2b70*/  LOP3.LUT R7, R7, 0x1, RZ, 0xc0, !PT ;  /* 0x0000000107077812 */ /* 0x000fc800078ec0ff */
[----:B------:R-:W-:-:S13]  /*2b80*/  ISETP.NE.U32.AND P0, PT, R7, 0x1, PT ;  /* 0x000000010700780c */ /* 0x000fda0003f05070 */
[----:B------:R-:W-:Y:S05]  /*2b90*/  @P0 BRA `(.L_x_35) ;  /* 0x0000000000600947 */ /* 0x000fea0003800000 */
[----:B-----5:R-:W-:-:S05]  /*2ba0*/  IMAD.WIDE.U32 R6, R6, 0x8, R10 ;  /* 0x0000000806067825 */ /* 0x020fca00078e000a */
[----:B------:R-:W3:Y:S01]  /*2bb0*/  LD.E.64 R22, desc[UR10][R6.64] ;  /* 0x0000000a06167980 */ /* 0x000ee2000c101b00 */
[----:B012---:R-:W0:Y:S01]  /*2bc0*/  MUFU.RCP64H R13, R9 ;  /* 0x00000009000d7308 */ /* 0x007e220000001800 */
[----:B------:R-:W-:Y:S01]  /*2bd0*/  IMAD.MOV.U32 R12, RZ, RZ, 0x1 ;  /* 0x00000001ff0c7424 */ /* 0x000fe200078e00ff */
[----:B------:R-:W-:Y:S05]  /*2be0*/  BSSY.RECONVERGENT B2, `(.L_x_50) ;  /* 0x0000011000027945 */ /* 0x000fea0003800200 */
[----:B0-----:R-:W-:-:S08]  /*2bf0*/  DFMA R16, R12, -R8, 1 ;  /* 0x3ff000000c10742b */ /* 0x001fd00000000808 */
[----:B------:R-:W-:-:S08]  /*2c00*/  DFMA R16, R16, R16, R16 ;  /* 0x000000101010722b */ /* 0x000fd00000000010 */
[----:B------:R-:W-:-:S08]  /*2c10*/  DFMA R16, R12, R16, R12 ;  /* 0x000000100c10722b */ /* 0x000fd0000000000c */
[----:B------:R-:W-:-:S08]  /*2c20*/  DFMA R12, R16, -R8, 1 ;  /* 0x3ff00000100c742b */ /* 0x000fd00000000808 */
[----:B------:R-:W-:-:S08]  /*2c30*/  DFMA R16, R16, R12, R16 ;  /* 0x0000000c1010722b */ /* 0x000fd00000000010 */
[----:B---3--:R-:W-:Y:S01]  /*2c40*/  DMUL R18, R16, R22 ;  /* 0x0000001610127228 */ /* 0x008fe20000000000 */
        /* <DEDUP_REMOVED lines=10> */
.L_x_51:
[----:B------:R-:W-:Y:S05]  /*2cf0*/  BSYNC.RECONVERGENT B2 ;  /* 0x0000000000027941 */ /* 0x000fea0003800200 */
.L_x_50:
[----:B------:R3:W-:Y:S01]  /*2d00*/  ST.E.64 desc[UR10][R6.64], R18 ;  /* 0x0000001206007985 */ /* 0x0007e2000c101b0a */
[----:B------:R-:W-:-:S11]  /*2d10*/  DFMA R14, R18, R18, R14 ;  /* 0x00000012120e722b */ /* 0x000fd6000000000e */
.L_x_35:
[----:B------:R-:W-:-:S04]  /*2d20*/  IMAD.U32 R27, RZ, RZ, UR18 ;  /* 0x00000012ff1b7e24 */ /* 0x000fc8000f8e00ff */
[----:B-----5:R-:W-:-:S05]  /*2d30*/  IMAD.WIDE.U32 R26, R27, 0x8, R10 ;  /* 0x000000081b1a7825 */ /* 0x020fca00078e000a */
[----:B---3--:R-:W3:Y:S01]  /*2d40*/  LD.E.64 R6, desc[UR10][R26.64] ;  /* 0x0000000a1a067980 */ /* 0x008ee2000c101b00 */
[----:B------:R-:W4:Y:S01]  /*2d50*/  MUFU.RSQ64H R23, R15 ;  /* 0x0000000f00177308 */ /* 0x000f220000001c00 */
[----:B------:R-:W-:Y:S01]  /*2d60*/  IADD3 R22, PT, PT, R15, -0x3500000, RZ ;  /* 0xfcb000000f167810 */ /* 0x000fe20007ffe0ff */
[----:B012---:R-:W-:Y:S01]  /*2d70*/  IMAD.MOV.U32 R16, RZ, RZ, 0x0 ;  /* 0x00000000ff107424 */ /* 0x007fe200078e00ff */
[----:B------:R-:W-:Y:S01]  /*2d80*/  BSSY.RECONVERGENT B0, `(.L_x_52) ;  /* 0x0000018000007945 */ /* 0x000fe20003800200 */
[----:B------:R-:W-:Y:S01]  /*2d90*/  IMAD.MOV.U32 R17, RZ, RZ, 0x3fd80000 ;  /* 0x3fd80000ff117424 */ /* 0x000fe200078e00ff */
[----:B------:R-:W-:Y:S02]  /*2da0*/  ISETP.GE.U32.AND P1, PT, R22, 0x7ca00000, PT ;  /* 0x7ca000001600780c */ /* 0x000fe40003f26070 */
[----:B----4-:R-:W-:-:S08]  /*2db0*/  DMUL R12, R22, R22 ;  /* 0x00000016160c7228 */ /* 0x010fd00000000000 */
[----:B------:R-:W-:-:S08]  /*2dc0*/  DFMA R12, -R12, R14, 1 ;  /* 0x3ff000000c0c742b */ /* 0x000fd0000000010e */
[----:B------:R-:W-:Y:S02]  /*2dd0*/  DFMA R16, R12, R16, 0.5 ;  /* 0x3fe000000c10742b */ /* 0x000fe40000000010 */
[----:B------:R-:W-:-:S08]  /*2de0*/  DMUL R12, R22, R12 ;  /* 0x0000000c160c7228 */ /* 0x000fd00000000000 */
[----:B------:R-:W-:-:S08]  /*2df0*/  DFMA R20, R16, R12, R22 ;  /* 0x0000000c1014722b */ /* 0x000fd00000000016 */
[----:B------:R-:W-:Y:S02]  /*2e00*/  DMUL R16, R20, R14 ;  /* 0x0000000e14107228 */ /* 0x000fe40000000000 */
[----:B------:R-:W-:Y:S02]  /*2e10*/  VIADD R19, R21, 0xfff00000 ;  /* 0xfff0000015137836 */ /* 0x000fe40000000000 */
[----:B------:R-:W-:-:S04]  /*2e20*/  IMAD.MOV.U32 R18, RZ, RZ, R20 ;  /* 0x000000ffff127224 */ /* 0x000fc800078e0014 */
[----:B------:R-:W-:-:S08]  /*2e30*/  DFMA R24, R16, -R16, R14 ;  /* 0x800000101018722b */ /* 0x000fd0000000000e */
[----:B------:R-:W-:Y:S02]  /*2e40*/  DFMA R12, R24, R18, R16 ;  /* 0x00000012180c722b */ /* 0x000fe40000000010 */
[----:B---3--:R-:W-:Y:S01]  /*2e50*/  DSETP.GE.AND P0, PT, R6, RZ, PT ;  /* 0x000000ff0600722a */ /* 0x008fe20003f06000 */
[----:B------:R-:W-:-:S13]  /*2e60*/  @!P1 BRA `(.L_x_53) ;  /* 0x0000000000249947 */ /* 0x000fda0003800000 */
[----:B------:R-:W-:Y:S01]  /*2e70*/  IMAD.MOV.U32 R18, RZ, RZ, R20 ;  /* 0x000000ffff127224 */ /* 0x000fe200078e0014 */
[----:B------:R-:W-:Y:S01]  /*2e80*/  MOV R20, R24 ;  /* 0x0000001800147202 */ /* 0x000fe20000000f00 */
[----:B------:R-:W-:Y:S01]  /*2e90*/  IMAD.MOV.U32 R21, RZ, RZ, R25 ;  /* 0x000000ffff157224 */ /* 0x000fe200078e0019 */
[----:B------:R-:W-:Y:S01]  /*2ea0*/  MOV R0, 0x2ee0 ;  /* 0x00002ee000007802 */ /* 0x000fe20000000f00 */
[----:B------:R-:W-:Y:S02]  /*2eb0*/  IMAD.MOV.U32 R24, RZ, RZ, R14 ;  /* 0x000000ffff187224 */ /* 0x000fe400078e000e */
[----:B------:R-:W-:-:S07]  /*2ec0*/  IMAD.MOV.U32 R23, RZ, RZ, R15 ;  /* 0x000000ffff177224 */ /* 0x000fce00078e000f */
[----:B------:R-:W-:Y:S05]  /*2ed0*/  CALL.REL.NOINC `($__internal_1_$__cuda_sm20_dsqrt_rn_f64_mediumpath_v1) ;  /* 0x0000006400947944 */ /* 0x000fea0003c00000 */
[----:B------:R-:W-:Y:S02]  /*2ee0*/  IMAD.MOV.U32 R12, RZ, RZ, R16 ;  /* 0x000000ffff0c7224 */ /* 0x000fe400078e0010 */
[----:B------:R-:W-:-:S07]  /*2ef0*/  IMAD.MOV.U32 R13, RZ, RZ, R17 ;  /* 0x000000ffff0d7224 */ /* 0x000fce00078e0011 */
.L_x_53:
[----:B------:R-:W-:Y:S05]  /*2f00*/  BSYNC.RECONVERGENT B0 ;  /* 0x0000000000007941 */ /* 0x000fea0003800200 */
.L_x_52:
[----:B------:R-:W-:Y:S01]  /*2f10*/  DADD R16, -RZ, -R12 ;  /* 0x00000000ff107229 */ /* 0x000fe2000000090c */
[----:B------:R-:W-:-:S09]  /*2f20*/  ULEA UR5, UR7, UR13, 0x3 ;  /* 0x0000000d07057291 */ /* 0x000fd2000f8e18ff */
[----:B------:R-:W-:Y:S02]  /*2f30*/  FSEL R12, R12, R16, !P0 ;  /* 0x000000100c0c7208 */ /* 0x000fe40004000000 */
[----:B------:R-:W-:-:S06]  /*2f40*/  FSEL R13, R13, R17, !P0 ;  /* 0x000000110d0d7208 */ /* 0x000fcc0004000000 */
[----:B------:R-:W-:Y:S02]  /*2f50*/  DMUL R16, R12, R8 ;  /* 0x000000080c107228 */ /* 0x000fe40000000000 */
[C---:B------:R-:W-:Y:S01]  /*2f60*/  DADD R18, R6.reuse, -R12 ;  /* 0x0000000006127229 */ /* 0x040fe2000000080c */
[----:B------:R-:W-:Y:S01]  /*2f70*/  PRMT R8, RZ, 0x7610, R8 ;  /* 0x00007610ff087816 */ /* 0x000fe20000000008 */
[----:B------:R-:W-:Y:S01]  /*2f80*/  DFMA R14, -R6, R12, R14 ;  /* 0x0000000c060e722b */ /* 0x000fe2000000010e */
[----:B------:R-:W-:Y:S02]  /*2f90*/  MOV R6, RZ ;  /* 0x000000ff00067202 */ /* 0x000fe40000000f00 */
[----:B------:R0:W-:Y:S01]  /*2fa0*/  STL.64 [UR5+0x48], R16 ;  /* 0x00004810ff007987 */ /* 0x0001e20008100a05 */
[----:B------:R-:W-:Y:S02]  /*2fb0*/  PRMT R7, RZ, 0x7610, R7 ;  /* 0x00007610ff077816 */ /* 0x000fe40000000007 */
[----:B------:R-:W-:Y:S01]  /*2fc0*/  CS2R R12, SRZ ;  /* 0x00000000000c7805 */ /* 0x000fe2000001ff00 */
[----:B------:R0:W-:Y:S06]  /*2fd0*/  ST.E.64 desc[UR10][R26.64], R18 ;  /* 0x000000121a007985 */ /* 0x0001ec000c101b0a */
.L_x_66:
[----:B0----5:R-:W-:-:S06]  /*2fe0*/  LEA R26, R6, UR13, 0x3 ;  /* 0x0000000d061a7c11 */ /* 0x021fcc000f8e18ff */
[----:B------:R-:W5:Y:S01]  /*2ff0*/  LDL.64 R26, [R26] ;  /* 0x000000001a1a7983 */ /* 0x000f620000100a00 */
[----:B------:R-:W-:Y:S01]  /*3000*/  ISETP.GE.U32.AND P0, PT, R6, 0xf, PT ;  /* 0x0000000f0600780c */ /* 0x000fe20003f06070 */
[C---:B------:R-:W-:Y:S01]  /*3010*/  IMAD.IADD R0, R7.reuse, 0x1, R4 ;  /* 0x0000000107007824 */ /* 0x040fe200078e0204 */
[C---:B------:R-:W-:Y:S01]  /*3020*/  PRMT R30, R8.reuse, 0x7610, R30 ;  /* 0x00007610081e7816 */ /* 0x040fe2000000001e */
[----:B------:R-:W-:Y:S01]  /*3030*/  IMAD.U32 R9, RZ, RZ, UR14 ;  /* 0x0000000eff097e24 */ /* 0x000fe2000f8e00ff */
[----:B------:R-:W-:Y:S01]  /*3040*/  CS2R R22, SRZ ;  /* 0x0000000000167805 */ /* 0x000fe2000001ff00 */
[----:B------:R-:W-:Y:S02]  /*3050*/  IMAD.MOV R0, RZ, RZ, -R0 ;  /* 0x000000ffff007224 */ /* 0x000fe400078e0a00 */
[----:B------:R-:W-:Y:S02]  /*3060*/  VIADD R16, R8, 0x1 ;  /* 0x0000000108107836 */ /* 0x000fe40000000000 */
[----:B------:R-:W-:Y:S01]  /*3070*/  VIADD R7, R7, 0x1 ;  /* 0x0000000107077836 */ /* 0x000fe20000000000 */
[----:B------:R-:W-:Y:S01]  /*3080*/  PRMT R0, R0, 0x7710, RZ ;  /* 0x0000771000007816 */ /* 0x000fe200000000ff */
[----:B------:R-:W-:Y:S01]  /*3090*/  IMAD.MOV.U32 R35, RZ, RZ, RZ ;  /* 0x000000ffff237224 */ /* 0x000fe200078e00ff */
[----:B------:R-:W-:-:S02]  /*30a0*/  PRMT R8, R16, 0x7610, R8 ;  /* 0x0000761010087816 */ /* 0x000fc40000000008 */
[----:B------:R-:W-:Y:S02]  /*30b0*/  IADD3 R0, PT, PT, R9, 0x6, R0 ;  /* 0x0000000609007810 */ /* 0x000fe40007ffe000 */
[----:B------:R-:W-:Y:S01]  /*30c0*/  MOV R9, R6 ;  /* 0x0000000600097202 */ /* 0x000fe20000000f00 */
[----:B------:R-:W-:Y:S06]  /*30d0*/  @!P0 BRA `(.L_x_54) ;  /* 0x0000000000e48947 */ /* 0x000fec0003800000 */
[----:B------:R-:W-:Y:S01]  /*30e0*/  VIADD R35, R6, 0x1 ;  /* 0x0000000106237836 */ /* 0x000fe20000000000 */
[----:B------:R-:W-:Y:S01]  /*30f0*/  CS2R R22, SRZ ;  /* 0x0000000000167805 */ /* 0x000fe2000001ff00 */
[----:B------:R-:W-:-:S03]  /*3100*/  IMAD.MOV.U32 R31, RZ, RZ, RZ ;  /* 0x000000ffff1f7224 */ /* 0x000fc600078e00ff */
[----:B------:R-:W-:-:S07]  /*3110*/  LOP3.LUT R35, R35, 0xfffffff0, RZ, 0xc0, !PT ;  /* 0xfffffff023237812 */ /* 0x000fce00078ec0ff */
.L_x_55:
[----:B-----5:R-:W-:-:S04]  /*3120*/  IMAD.WIDE.U32 R18, R31, 0x8, R26 ;  /* 0x000000081f127825 */ /* 0x020fc800078e001a */
[----:B------:R-:W-:Y:S01]  /*3130*/  IMAD.WIDE.U32 R16, R31, 0x8, R10 ;  /* 0x000000081f107825 */ /* 0x000fe200078e000a */
[----:B------:R-:W2:Y:S04]  /*3140*/  LD.E.64 R24, desc[UR10][R18.64] ;  /* 0x0000000a12187980 */ /* 0x000ea8000c101b00 */
[----:B------:R-:W2:Y:S04]  /*3150*/  LD.E.64 R20, desc[UR10][R16.64] ;  /* 0x0000000a10147980 */ /* 0x000ea8000c101b00 */
[----:B------:R-:W3:Y:S04]  /*3160*/  LD.E.64 R32, desc[UR10][R18.64+0x8] ;  /* 0x0000080a12207980 */ /* 0x000ee8000c101b00 */
[----:B------:R-:W3:Y:S04]  /*3170*/  LD.E.64 R28, desc[UR10][R16.64+0x8] ;  /* 0x0000080a101c7980 */ /* 0x000ee8000c101b00 */
[----:B------:R-:W4:Y:S04]  /*3180*/  LD.E.64 R36, desc[UR10][R18.64+0x78] ;  /* 0x0000780a12247980 */ /* 0x000f28000c101b00 */
[----:B------:R-:W4:Y:S01]  /*3190*/  LD.E.64 R38, desc[UR10][R16.64+0x78] ;  /* 0x0000780a10267980 */ /* 0x000f22000c101b00 */
[----:B--2---:R-:W-:-:S03]  /*31a0*/  DFMA R22, R24, R20, R22 ;  /* 0x000000141816722b */ /* 0x004fc60000000016 */
[----:B------:R-:W2:Y:S04]  /*31b0*/  LD.E.64 R20, desc[UR10][R18.64+0x10] ;  /* 0x0000100a12147980 */ /* 0x000ea8000c101b00 */
[----:B------:R-:W2:Y:S01]  /*31c0*/  LD.E.64 R24, desc[UR10][R16.64+0x10] ;  /* 0x0000100a10187980 */ /* 0x000ea2000c101b00 */
[----:B---3--:R-:W-:-:S03]  /*31d0*/  DFMA R28, R32, R28, R22 ;  /* 0x0000001c201c722b */ /* 0x008fc60000000016 */
[----:B------:R-:W3:Y:S04]  /*31e0*/  LD.E.64 R22, desc[UR10][R18.64+0x18] ;  /* 0x0000180a12167980 */ /* 0x000ee8000c101b00 */
[----:B------:R-:W3:Y:S01]  /*31f0*/  LD.E.64 R32, desc[UR10][R16.64+0x18] ;  /* 0x0000180a10207980 */ /* 0x000ee2000c101b00 */
        /* <DEDUP_REMOVED lines=30> */
[----:B------:R-:W-:Y:S01]  /*33e0*/  VIADD R31, R31, 0x10 ;  /* 0x000000101f1f7836 */ /* 0x000fe20000000000 */
[----:B--2---:R-:W-:Y:S02]  /*33f0*/  DFMA R32, R20, R32, R22 ;  /* 0x000000201420722b */ /* 0x004fe40000000016 */
[----:B------:R-:W2:Y:S04]  /*3400*/  LD.E.64 R20, desc[UR10][R18.64+0x70] ;  /* 0x0000700a12147980 */ /* 0x000ea8000c101b00 */
[----:B------:R-:W2:Y:S02]  /*3410*/  LD.E.64 R22, desc[UR10][R16.64+0x70] ;  /* 0x0000700a10167980 */ /* 0x000ea4000c101b00 */
[----:B---3--:R-:W-:Y:S01]  /*3420*/  DFMA R24, R28, R24, R32 ;  /* 0x000000181c18722b */ /* 0x008fe20000000020 */
[----:B------:R-:W-:-:S07]  /*3430*/  ISETP.NE.AND P0, PT, R31, R35, PT ;  /* 0x000000231f00720c */ /* 0x000fce0003f05270 */
[----:B--2---:R-:W-:-:S08]  /*3440*/  DFMA R22, R20, R22, R24 ;  /* 0x000000161416722b */ /* 0x004fd00000000018 */
[----:B----4-:R-:W-:Y:S01]  /*3450*/  DFMA R22, R36, R38, R22 ;  /* 0x000000262416722b */ /* 0x010fe20000000016 */
[----:B------:R-:W-:Y:S10]  /*3460*/  @P0 BRA `(.L_x_55) ;  /* 0xfffffffc002c0947 */ /* 0x000ff4000383ffff */
.L_x_54:
[----:B------:R-:W-:-:S05]  /*3470*/  VIADD R16, R6, 0x1 ;  /* 0x0000000106107836 */ /* 0x000fca0000000000 */
[----:B------:R-:W-:-:S13]  /*3480*/  LOP3.LUT P0, RZ, R16, 0xf, RZ, 0xc0, !PT ;  /* 0x0000000f10ff7812 */ /* 0x000fda000780c0ff */
[----:B------:R-:W-:Y:S05]  /*3490*/  @!P0 BRA `(.L_x_56) ;  /* 0x0000000400148947 */ /* 0x000fea0003800000 */
[----:B------:R-:W-:-:S04]  /*34a0*/  LOP3.LUT R17, R8, 0xf, RZ, 0xc0, !PT ;  /* 0x0000000f08117812 */ /* 0x000fc800078ec0ff */
[C---:B------:R-:W-:Y:S02]  /*34b0*/  IADD3 R16, PT, PT, R17.reuse, -0x1, RZ ;  /* 0xffffffff11107810 */ /* 0x040fe40007ffe0ff */
[----:B------:R-:W-:Y:S02]  /*34c0*/  LOP3.LUT P1, RZ, R17, 0x7, RZ, 0xc0, !PT ;  /* 0x0000000711ff7812 */ /* 0x000fe4000782c0ff */
[----:B------:R-:W-:-:S13]  /*34d0*/  ISETP.GE.U32.AND P0, PT, R16, 0x7, PT ;  /* 0x000000071000780c */ /* 0x000fda0003f06070 */
[----:B------:R-:W-:Y:S05]  /*34e0*/  @!P0 BRA `(.L_x_57) ;  /* 0x00000000006c8947 */ /* 0x000fea0003800000 */
        /* <DEDUP_REMOVED lines=23> */
[----:B---3--:R-:W-:Y:S01]  /*3660*/  DFMA R24, R28, R24, R32 ;  /* 0x000000181c18722b */ /* 0x008fe20000000020 */
[----:B------:R-:W-:-:S07]  /*3670*/  VIADD R35, R35, 0x8 ;  /* 0x0000000823237836 */ /* 0x000fce0000000000 */
[----:B--2---:R-:W-:-:S08]  /*3680*/  DFMA R22, R22, R20, R24 ;  /* 0x000000141616722b */ /* 0x004fd00000000018 */
[----:B----4-:R-:W-:-:S11]  /*3690*/  DFMA R22, R36, R38, R22 ;  /* 0x000000262416722b */ /* 0x010fd60000000016 */
.L_x_57:
[----:B------:R-:W-:Y:S05]  /*36a0*/  @!P1 BRA `(.L_x_56) ;  /* 0x0000000000909947 */ /* 0x000fea0003800000 */
[----:B------:R-:W-:-:S04]  /*36b0*/  LOP3.LUT R31, R7, 0xffff, RZ, 0xc0, !PT ;  /* 0x0000ffff071f7812 */ /* 0x000fc800078ec0ff */
[C---:B------:R-:W-:Y:S02]  /*36c0*/  LOP3.LUT R16, R31.reuse, 0x7, RZ, 0xc0, !PT ;  /* 0x000000071f107812 */ /* 0x040fe400078ec0ff */
[----:B------:R-:W-:-:S03]  /*36d0*/  LOP3.LUT P1, R31, R31, 0x3, RZ, 0xc0, !PT ;  /* 0x000000031f1f7812 */ /* 0x000fc6000782c0ff */
[----:B------:R-:W-:-:S05]  /*36e0*/  VIADD R16, R16, 0xffffffff ;  /* 0xffffffff10107836 */ /* 0x000fca0000000000 */
        /* <DEDUP_REMOVED lines=13> */
[----:B---3--:R-:W-:Y:S01]  /*37c0*/  DFMA R20, R20, R24, R32 ;  /* 0x000000181414722b */ /* 0x008fe20000000020 */
[----:B------:R-:W-:-:S07]  /*37d0*/  VIADD R35, R35, 0x4 ;  /* 0x0000000423237836 */ /* 0x000fce0000000000 */
[----:B--2---:R-:W-:-:S08]  /*37e0*/  DFMA R22, R28, R22, R20 ;  /* 0x000000161c16722b */ /* 0x004fd00000000014 */
[----:B----4-:R-:W-:-:S11]  /*37f0*/  DFMA R22, R36, R38, R22 ;  /* 0x000000262416722b */ /* 0x010fd60000000016 */
.L_x_58:
[----:B------:R-:W-:Y:S05]  /*3800*/  @!P1 BRA `(.L_x_56) ;  /* 0x0000000000389947 */ /* 0x000fea0003800000 */
[----:B-----5:R-:W-:-:S04]  /*3810*/  IMAD.WIDE.U32 R26, R35, 0x8, R26 ;  /* 0x00000008231a7825 */ /* 0x020fc800078e001a */
[----:B------:R-:W-:Y:S01]  /*3820*/  IMAD.WIDE.U32 R16, R35, 0x8, R10 ;  /* 0x0000000823107825 */ /* 0x000fe200078e000a */
[----:B------:R-:W2:Y:S04]  /*3830*/  LD.E.64 R20, desc[UR10][R26.64] ;  /* 0x0000000a1a147980 */ /* 0x000ea8000c101b00 */
[----:B------:R-:W2:Y:S01]  /*3840*/  LD.E.64 R18, desc[UR10][R16.64] ;  /* 0x0000000a10127980 */ /* 0x000ea2000c101b00 */
[----:B------:R-:W-:Y:S01]  /*3850*/  ISETP.NE.AND P0, PT, R31, 0x1, PT ;  /* 0x000000011f00780c */ /* 0x000fe20003f05270 */
[----:B--2---:R-:W-:-:S12]  /*3860*/  DFMA R22, R20, R18, R22 ;  /* 0x000000121416722b */ /* 0x004fd80000000016 */
[----:B------:R-:W-:Y:S05]  /*3870*/  @!P0 BRA `(.L_x_56) ;  /* 0x00000000001c8947 */ /* 0x000fea0003800000 */
[----:B------:R-:W-:Y:S01]  /*3880*/  ISETP.NE.AND P0, PT, R31, 0x2, PT ;  /* 0x000000021f00780c */ /* 0x000fe20003f05270 */
[----:B------:R-:W2:Y:S04]  /*3890*/  LD.E.64 R18, desc[UR10][R26.64+0x8] ;  /* 0x0000080a1a127980 */ /* 0x000ea8000c101b00 */
[----:B------:R-:W2:Y:S08]  /*38a0*/  LD.E.64 R20, desc[UR10][R16.64+0x8] ;  /* 0x0000080a10147980 */ /* 0x000eb0000c101b00 */
[----:B------:R-:W3:Y:S04]  /*38b0*/  @P0 LD.E.64 R24, desc[UR10][R26.64+0x10] ;  /* 0x0000100a1a180980 */ /* 0x000ee8000c101b00 */
[----:B------:R-:W3:Y:S01]  /*38c0*/  @P0 LD.E.64 R28, desc[UR10][R16.64+0x10] ;  /* 0x0000100a101c0980 */ /* 0x000ee2000c101b00 */
[----:B--2---:R-:W-:-:S08]  /*38d0*/  DFMA R22, R18, R20, R22 ;  /* 0x000000141216722b */ /* 0x004fd00000000016 */
[----:B---3--:R-:W-:-:S11]  /*38e0*/  @P0 DFMA R22, R24, R28, R22 ;  /* 0x0000001c1816022b */ /* 0x008fd60000000016 */
.L_x_56:
[----:B------:R-:W-:-:S06]  /*38f0*/  UIADD3 UR5, UPT, UPT, UR7, -0x2, URZ ;  /* 0xfffffffe07057890 */ /* 0x000fcc000fffe0ff */
[----:B------:R-:W-:-:S13]  /*3900*/  ISETP.GE.AND P0, PT, R6, UR5, PT ;  /* 0x0000000506007c0c */ /* 0x000fda000bf06270 */
[----:B------:R-:W-:Y:S05]  /*3910*/  @P0 BRA `(.L_x_59) ;  /* 0x0000000c00340947 */ /* 0x000fea0003800000 */
[----:B------:R-:W0:Y:S01]  /*3920*/  LDC R17, c[0x0][0x390] ;  /* 0x0000e400ff117b82 */ /* 0x000e220000000800 */
[----:B------:R-:W-:Y:S02]  /*3930*/  MOV R31, R6 ;  /* 0x00000006001f7202 */ /* 0x000fe40000000f00 */
[C-C-:B0-----:R-:W-:Y:S02]  /*3940*/  IADD3 R16, PT, PT, R17.reuse, -UR4, -R6.reuse ;  /* 0x8000000411107c10 */ /* 0x141fe4000fffe806 */
[----:B------:R-:W-:-:S03]  /*3950*/  IADD3 R17, PT, PT, R17, -UR4, -R6 ;  /* 0x8000000411117c10 */ /* 0x000fc6000fffe806 */
[----:B------:R-:W-:Y:S02]  /*3960*/  VIADD R18, R16, 0xfffffffd ;  /* 0xfffffffd10127836 */ /* 0x000fe40000000000 */
[----:B------:R-:W-:-:S03]  /*3970*/  VIADD R17, R17, 0xfffffffe ;  /* 0xfffffffe11117836 */ /* 0x000fc60000000000 */
[----:B------:R-:W-:Y:S02]  /*3980*/  ISETP.GE.U32.AND P0, PT, R18, 0xf, PT ;  /* 0x0000000f1200780c */ /* 0x000fe40003f06070 */
[----:B------:R-:W-:-:S11]  /*3990*/  LOP3.LUT P1, RZ, R17, 0xf, RZ, 0xc0, !PT ;  /* 0x0000000f11ff7812 */ /* 0x000fd6000782c0ff */
[----:B------:R-:W-:Y:S05]  /*39a0*/  @!P0 BRA `(.L_x_60) ;  /* 0x0000000400688947 */ /* 0x000fea0003800000 */
[----:B------:R-:W-:Y:S02]  /*39b0*/  VIADD R32, R16, 0xfffffffe ;  /* 0xfffffffe10207836 */ /* 0x000fe40000000000 */
[----:B------:R-:W-:Y:S02]  /*39c0*/  IMAD.MOV.U32 R33, RZ, RZ, RZ ;  /* 0x000000ffff217224 */ /* 0x000fe400078e00ff */
[----:B------:R-:W-:Y:S01]  /*39d0*/  IMAD.MOV.U32 R31, RZ, RZ, R6 ;  /* 0x000000ffff1f7224 */ /* 0x000fe200078e0006 */
[----:B------:R-:W-:-:S07]  /*39e0*/  LOP3.LUT R32, R32, 0xfffffff0, RZ, 0xc0, !PT ;  /* 0xfffffff020207812 */ /* 0x000fce00078ec0ff */
.L_x_61:
[----:B------:R-:W-:-:S05]  /*39f0*/  LEA R34, R31, UR13, 0x3 ;  /* 0x0000000d1f227c11 */ /* 0x000fca000f8e18ff */
[----:B------:R-:W2:Y:S01]  /*3a00*/  LDL.64 R36, [R34+0x8] ;  /* 0x0000080022247983 */ /* 0x000ea20000100a00 */
[----:B------:R-:W-:-:S03]  /*3a10*/  IMAD.WIDE.U32 R16, R31, 0x8, R10 ;  /* 0x000000081f107825 */ /* 0x000fc600078e000a */
[----:B-----5:R-:W3:Y:S04]  /*3a20*/  LDL.64 R26, [R34+0x10] ;  /* 0x00001000221a7983 */ /* 0x020ee80000100a00 */
[----:B------:R-:W4:Y:S04]  /*3a30*/  LD.E.64 R28, desc[UR10][R16.64+0x8] ;  /* 0x0000080a101c7980 */ /* 0x000f28000c101b00 */
[----:B------:R-:W4:Y:S04]  /*3a40*/  LDL.64 R18, [R34+0x18] ;  /* 0x0000180022127983 */ /* 0x000f280000100a00 */
[----:B------:R-:W4:Y:S01]  /*3a50*/  LD.E.64 R24, desc[UR10][R16.64+0x10] ;  /* 0x0000100a10187980 */ /* 0x000f22000c101b00 */
[----:B--2---:R-:W-:-:S05]  /*3a60*/  IMAD.WIDE.U32 R36, R6, 0x8, R36 ;  /* 0x0000000806247825 */ /* 0x004fca00078e0024 */
[----:B------:R-:W2:Y:S01]  /*3a70*/  LD.E.64 R20, desc[UR10][R36.64] ;  /* 0x0000000a24147980 */ /* 0x000ea2000c101b00 */
[----:B---3--:R-:W-:-:S06]  /*3a80*/  IMAD.WIDE.U32 R26, R6, 0x8, R26 ;  /* 0x00000008061a7825 */ /* 0x008fcc00078e001a */
[----:B------:R-:W3:Y:S01]  /*3a90*/  LD.E.64 R26, desc[UR10][R26.64] ;  /* 0x0000000a1a1a7980 */ /* 0x000ee2000c101b00 */
[----:B----4-:R-:W-:-:S03]  /*3aa0*/  IMAD.WIDE.U32 R38, R6, 0x8, R18 ;  /* 0x0000000806267825 */ /* 0x010fc600078e0012 */
[----:B------:R-:W4:Y:S04]  /*3ab0*/  LDL.64 R36, [R34+0x28] ;  /* 0x0000280022247983 */ /* 0x000f280000100a00 */
[----:B------:R-:W4:Y:S01]  /*3ac0*/  LD.E.64 R18, desc[UR10][R38.64] ;  /* 0x0000000a26127980 */ /* 0x000f22000c101b00 */
[----:B--2---:R-:W-:-:S03]  /*3ad0*/  DFMA R28, R20, R28, R22 ;  /* 0x0000001c141c722b */ /* 0x004fc60000000016 */
[----:B------:R-:W2:Y:S04]  /*3ae0*/  LDL.64 R20, [R34+0x20] ;  /* 0x0000200022147983 */ /* 0x000ea80000100a00 */
[----:B------:R-:W4:Y:S01]  /*3af0*/  LD.E.64 R22, desc[UR10][R16.64+0x18] ;  /* 0x0000180a10167980 */ /* 0x000f22000c101b00 */
[----:B---3--:R-:W-:-:S03]  /*3b00*/  DFMA R24, R26, R24, R28 ;  /* 0x000000181a18722b */ /* 0x008fc6000000001c */
[----:B------:R-:W3:Y:S01]  /*3b10*/  LD.E.64 R28, desc[UR10][R16.64+0x20] ;  /* 0x0000200a101c7980 */ /* 0x000ee2000c101b00 */
[----:B--2---:R-:W-:-:S05]  /*3b20*/  IMAD.WIDE.U32 R40, R6, 0x8, R20 ;  /* 0x0000000806287825 */ /* 0x004fca00078e0014 */
[----:B------:R-:W3:Y:S01]  /*3b30*/  LD.E.64 R20, desc[UR10][R40.64] ;  /* 0x0000000a28147980 */ /* 0x000ee2000c101b00 */
[----:B----4-:R-:W-:-:S03]  /*3b40*/  DFMA R22, R18, R22, R24 ;  /* 0x000000161216722b */ /* 0x010fc60000000018 */
[----:B------:R-:W2:Y:S01]  /*3b50*/  LDL.64 R18, [R34+0x30] ;  /* 0x0000300022127983 */ /* 0x000ea20000100a00 */
[----:B------:R-:W-:-:S03]  /*3b60*/  IMAD.WIDE.U32 R36, R6, 0x8, R36 ;  /* 0x0000000806247825 */ /* 0x000fc600078e0024 */
[----:B------:R-:W4:Y:S04]  /*3b70*/  LD.E.64 R24, desc[UR10][R16.64+0x28] ;  /* 0x0000280a10187980 */ /* 0x000f28000c101b00 */
[----:B------:R-:W4:Y:S04]  /*3b80*/  LD.E.64 R26, desc[UR10][R36.64] ;  /* 0x0000000a241a7980 */ /* 0x000f28000c101b00 */
[----:B------:R-:W4:Y:S01]  /*3b90*/  LDL.64 R36, [R34+0x58] ;  /* 0x0000580022247983 */ /* 0x000f220000100a00 */
[----:B---3--:R-:W-:-:S03]  /*3ba0*/  DFMA R28, R20, R28, R22 ;  /* 0x0000001c141c722b */ /* 0x008fc60000000016 */
[----:B------:R-:W3:Y:S01]  /*3bb0*/  LDL.64 R20, [R34+0x38] ;  /* 0x0000380022147983 */ /* 0x000ee20000100a00 */
[----:B--2---:R-:W-:-:S03]  /*3bc0*/  IMAD.WIDE.U32 R38, R6, 0x8, R18 ;  /* 0x0000000806267825 */ /* 0x004fc600078e0012 */
[----:B------:R-:W2:Y:S04]  /*3bd0*/  LD.E.64 R22, desc[UR10][R16.64+0x30] ;  /* 0x0000300a10167980 */ /* 0x000ea8000c101b00 */
[----:B------:R-:W2:Y:S01]  /*3be0*/  LD.E.64 R18, desc[UR10][R38.64] ;  /* 0x0000000a26127980 */ /* 0x000ea2000c101b00 */
[----:B----4-:R-:W-:-:S03]  /*3bf0*/  DFMA R24, R26, R24, R28 ;  /* 0x000000181a18722b */ /* 0x010fc6000000001c */
[----:B------:R-:W4:Y:S04]  /*3c00*/  LDL.64 R26, [R34+0x40] ;  /* 0x00004000221a7983 */ /* 0x000f280000100a00 */
[----:B------:R-:W4:Y:S01]  /*3c10*/  LD.E.64 R28, desc[UR10][R16.64+0x38] ;  /* 0x0000380a101c7980 */ /* 0x000f22000c101b00 */
[----:B---3--:R-:W-:-:S05]  /*3c20*/  IMAD.WIDE.U32 R40, R6, 0x8, R20 ;  /* 0x0000000806287825 */ /* 0x008fca00078e0014 */
[----:B------:R-:W3:Y:S01]  /*3c30*/  LD.E.64 R20, desc[UR10][R40.64] ;  /* 0x0000000a28147980 */ /* 0x000ee2000c101b00 */
[----:B--2---:R-:W-:-:S03]  /*3c40*/  DFMA R22, R18, R22, R24 ;  /* 0x000000161216722b */ /* 0x004fc60000000018 */
[----:B------:R-:W2:Y:S01]  /*3c50*/  LDL.64 R18, [R34+0x48] ;  /* 0x0000480022127983 */ /* 0x000ea20000100a00 */
[----:B----4-:R-:W-:-:S03]  /*3c60*/  IMAD.WIDE.U32 R26, R6, 0x8, R26 ;  /* 0x00000008061a7825 */ /* 0x010fc600078e001a */
[----:B------:R-:W4:Y:S04]  /*3c70*/  LD.E.64 R24, desc[UR10][R16.64+0x40] ;  /* 0x0000400a10187980 */ /* 0x000f28000c101b00 */
[----:B------:R-:W4:Y:S01]  /*3c80*/  LD.E.64 R26, desc[UR10][R26.64] ;  /* 0x0000000a1a1a7980 */ /* 0x000f22000c101b00 */
[----:B---3--:R-:W-:-:S03]  /*3c90*/  DFMA R28, R20, R28, R22 ;  /* 0x0000001c141c722b */ /* 0x008fc60000000016 */
[----:B------:R-:W3:Y:S01]  /*3ca0*/  LDL.64 R20, [R34+0x50] ;  /* 0x0000500022147983 */ /* 0x000ee20000100a00 */
[----:B--2---:R-:W-:-:S03]  /*3cb0*/  IMAD.WIDE.U32 R38, R6, 0x8, R18 ;  /* 0x0000000806267825 */ /* 0x004fc600078e0012 */
[----:B------:R-:W2:Y:S04]  /*3cc0*/  LD.E.64 R22, desc[UR10][R16.64+0x48] ;  /* 0x0000480a10167980 */ /* 0x000ea8000c101b00 */
[----:B------:R-:W2:Y:S01]  /*3cd0*/  LD.E.64 R18, desc[UR10][R38.64] ;  /* 0x0000000a26127980 */ /* 0x000ea2000c101b00 */
[----:B----4-:R-:W-:-:S03]  /*3ce0*/  DFMA R24, R26, R24, R28 ;  /* 0x000000181a18722b */ /* 0x010fc6000000001c */
[----:B------:R-:W4:Y:S01]  /*3cf0*/  LD.E.64 R28, desc[UR10][R16.64+0x50] ;  /* 0x0000500a101c7980 */ /* 0x000f22000c101b00 */
[----:B---3--:R-:W-:-:S06]  /*3d00*/  IMAD.WIDE.U32 R20, R6, 0x8, R20 ;  /* 0x0000000806147825 */ /* 0x008fcc00078e0014 */
[----:B------:R-:W4:Y:S01]  /*3d10*/  LD.E.64 R20, desc[UR10][R20.64] ;  /* 0x0000000a14147980 */ /* 0x000f22000c101b00 */
[----:B--2---:R-:W-:-:S03]  /*3d20*/  DFMA R22, R18, R22, R24 ;  /* 0x000000161216722b */ /* 0x004fc60000000018 */
[----:B------:R-:W2:Y:S01]  /*3d30*/  LDL.64 R18, [R34+0x60] ;  /* 0x0000600022127983 */ /* 0x000ea20000100a00 */
[----:B------:R-:W-:-:S03]  /*3d40*/  IMAD.WIDE.U32 R36, R6, 0x8, R36 ;  /* 0x0000000806247825 */ /* 0x000fc600078e0024 */
[----:B------:R-:W3:Y:S04]  /*3d50*/  LDL.64 R24, [R34+0x68] ;  /* 0x0000680022187983 */ /* 0x000ee80000100a00 */
[----:B------:R-:W3:Y:S01]  /*3d60*/  LD.E.64 R26, desc[UR10][R36.64] ;  /* 0x0000000a241a7980 */ /* 0x000ee2000c101b00 */
[----:B----4-:R-:W-:-:S03]  /*3d70*/  DFMA R28, R20, R28, R22 ;  /* 0x0000001c141c722b */ /* 0x010fc60000000016 */
[----:B------:R-:W4:Y:S01]  /*3d80*/  LD.E.64 R22, desc[UR10][R16.64+0x58] ;  /* 0x0000580a10167980 */ /* 0x000f22000c101b00 */
[----:B--2---:R-:W-:-:S03]  /*3d90*/  IMAD.WIDE.U32 R38, R6, 0x8, R18 ;  /* 0x0000000806267825 */ /* 0x004fc600078e0012 */
[----:B------:R-:W2:Y:S04]  /*3da0*/  LD.E.64 R20, desc[UR10][R16.64+0x60] ;  /* 0x0000600a10147980 */ /* 0x000ea8000c101b00 */
[----:B------:R-:W2:Y:S01]  /*3db0*/  LD.E.64 R18, desc[UR10][R38.64] ;  /* 0x0000000a26127980 */ /* 0x000ea2000c101b00 */
[----:B---3--:R-:W-:-:S05]  /*3dc0*/  IMAD.WIDE.U32 R40, R6, 0x8, R24 ;  /* 0x0000000806287825 */ /* 0x008fca00078e0018 */
[----:B------:R-:W3:Y:S01]  /*3dd0*/  LD.E.64 R24, desc[UR10][R40.64] ;  /* 0x0000000a28187980 */ /* 0x000ee2000c101b00 */
[----:B----4-:R-:W-:-:S03]  /*3de0*/  DFMA R22, R26, R22, R28 ;  /* 0x000000161a16722b */ /* 0x010fc6000000001c */
[----:B------:R-:W3:Y:S04]  /*3df0*/  LD.E.64 R26, desc[UR10][R16.64+0x68] ;  /* 0x0000680a101a7980 */ /* 0x000ee8000c101b00 */
[----:B------:R-:W4:Y:S01]  /*3e00*/  LDL.64 R28, [R34+0x70] ;  /* 0x00007000221c7983 */ /* 0x000f220000100a00 */
[----:B--2---:R-:W-:-:S03]  /*3e10*/  DFMA R20, R18, R20, R22 ;  /* 0x000000141214722b */ /* 0x004fc60000000016 */
[----:B------:R-:W2:Y:S04]  /*3e20*/  LDL.64 R18, [R34+0x78] ;  /* 0x0000780022127983 */ /* 0x000ea80000100a00 */
[----:B------:R-:W2:Y:S01]  /*3e30*/  LDL.64 R22, [R34+0x80] ;  /* 0x0000800022167983 */ /* 0x000ea20000100a00 */
[----:B---3--:R-:W-:-:S03]  /*3e40*/  DFMA R20, R24, R26, R20 ;  /* 0x0000001a1814722b */ /* 0x008fc60000000014 */
[----:B------:R-:W3:Y:S01]  /*3e50*/  LD.E.64 R24, desc[UR10][R16.64+0x70] ;  /* 0x0000700a10187980 */ /* 0x000ee2000c101b00 */
[----:B----4-:R-:W-:-:S04]  /*3e60*/  IMAD.WIDE.U32 R26, R6, 0x8, R28 ;  /* 0x00000008061a7825 */ /* 0x010fc800078e001c */
[C---:B--2---:R-:W-:Y:S02]  /*3e70*/  IMAD.WIDE.U32 R28, R6.reuse, 0x8, R18 ;  /* 0x00000008061c7825 */ /* 0x044fe400078e0012 */
[----:B------:R-:W3:Y:S02]  /*3e80*/  LD.E.64 R26, desc[UR10][R26.64] ;  /* 0x0000000a1a1a7980 */ /* 0x000ee4000c101b00 */
[----:B------:R-:W-:Y:S02]  /*3e90*/  IMAD.WIDE.U32 R36, R6, 0x8, R22 ;  /* 0x0000000806247825 */ /* 0x000fe400078e0016 */
[----:B------:R-:W2:Y:S04]  /*3ea0*/  LD.E.64 R28, desc[UR10][R28.64] ;  /* 0x0000000a1c1c7980 */ /* 0x000ea8000c101b00 */
[----:B------:R-:W2:Y:S04]  /*3eb0*/  LD.E.64 R18, desc[UR10][R16.64+0x78] ;  /* 0x0000780a10127980 */ /* 0x000ea8000c101b00 */
[----:B------:R-:W4:Y:S04]  /*3ec0*/  LD.E.64 R22, desc[UR10][R16.64+0x80] ;  /* 0x0000800a10167980 */ /* 0x000f28000c101b00 */
[----:B------:R-:W4:Y:S01]  /*3ed0*/  LD.E.64 R36, desc[UR10][R36.64] ;  /* 0x0000000a24247980 */ /* 0x000f22000c101b00 */
[----:B------:R-:W-:-:S05]  /*3ee0*/  VIADD R33, R33, 0x10 ;  /* 0x0000001021217836 */ /* 0x000fca0000000000 */
[----:B------:R-:W-:Y:S01]  /*3ef0*/  ISETP.NE.AND P0, PT, R33, R32, PT ;  /* 0x000000202100720c */ /* 0x000fe20003f05270 */
[----:B------:R-:W-:Y:S01]  /*3f00*/  VIADD R31, R31, 0x10 ;  /* 0x000000101f1f7836 */ /* 0x000fe20000000000 */
[----:B---3--:R-:W-:-:S08]  /*3f10*/  DFMA R20, R26, R24, R20 ;  /* 0x000000181a14722b */ /* 0x008fd00000000014 */
[----:B--2---:R-:W-:-:S08]  /*3f20*/  DFMA R18, R28, R18, R20 ;  /* 0x000000121c12722b */ /* 0x004fd00000000014 */
[----:B----4-:R-:W-:Y:S01]  /*3f30*/  DFMA R22, R36, R22, R18 ;  /* 0x000000162416722b */ /* 0x010fe20000000012 */
[----:B------:R-:W-:Y:S10]  /*3f40*/  @P0 BRA `(.L_x_61) ;  /* 0xfffffff800a80947 */ /* 0x000ff4000383ffff */
.L_x_60:
[----:B------:R-:W-:Y:S05]  /*3f50*/  @!P1 BRA `(.L_x_59) ;  /* 0x0000000400a49947 */ /* 0x000fea0003800000 */
[----:B------:R-:W-:-:S04]  /*3f60*/  IADD3 R30, PT, PT, R30, R3, RZ ;  /* 0x000000031e1e7210 */ /* 0x000fc80007ffe0ff */
[----:B------:R-:W-:-:S13]  /*3f70*/  R2UR UR5, R30 ;  /* 0x000000001e0572ca */ /* 0x000fda00000e0000 */
[----:B------:R-:W-:-:S04]  /*3f80*/  UIADD3 UR5, UPT, UPT, URZ, -UR5, URZ ;  /* 0x80000005ff057290 */ /* 0x000fc8000fffe0ff */
[----:B------:R-:W-:-:S04]  /*3f90*/  UPRMT UR5, UR5, 0x7710, URZ ;  /* 0x0000771005057896 */ /* 0x000fc800080000ff */
[----:B------:R-:W-:-:S04]  /*3fa0*/  UIADD3 UR5, UPT, UPT, UR14, 0xe, UR5 ;  /* 0x0000000e0e057890 */ /* 0x000fc8000fffe005 */
[----:B------:R-:W-:-:S04]  /*3fb0*/  ULOP3.LUT UR5, UR5, 0xf, URZ, 0xc0, !UPT ;  /* 0x0000000f05057892 */ /* 0x000fc8000f8ec0ff */
[----:B------:R-:W-:Y:S02]  /*3fc0*/  UIADD3 UR8, UPT, UPT, UR5, -0x1, URZ ;  /* 0xffffffff05087890 */ /* 0x000fe4000fffe0ff */
[----:B------:R-:W-:Y:S02]  /*3fd0*/  ULOP3.LUT UP1, URZ, UR5, 0x7, URZ, 0xc0, !UPT ;  /* 0x0000000705ff7892 */ /* 0x000fe4000f82c0ff */
[----:B------:R-:W-:-:S09]  /*3fe0*/  UISETP.GE.U32.AND UP0, UPT, UR8, 0x7, UPT ;  /* 0x000000070800788c */ /* 0x000fd2000bf06070 */
[----:B------:R-:W-:Y:S05]  /*3ff0*/  BRA.U !UP0, `(.L_x_62) ;  /* 0x0000000108ac7547 */ /* 0x000fea000b800000 */
[----:B------:R-:W-:-:S05]  /*4000*/  LEA R30, R31, UR13, 0x3 ;  /* 0x0000000d1f1e7c11 */ /* 0x000fca000f8e18ff */
[----:B------:R-:W2:Y:S04]  /*4010*/  LDL.64 R34, [R30+0x8] ;  /* 0x000008001e227983 */ /* 0x000ea80000100a00 */
[----:B------:R-:W3:Y:S01]  /*4020*/  LDL.64 R18, [R30+0x10] ;  /* 0x000010001e127983 */ /* 0x000ee20000100a00 */
[----:B------:R-:W-:-:S03]  /*4030*/  IMAD.WIDE.U32 R16, R31, 0x8, R10 ;  /* 0x000000081f107825 */ /* 0x000fc600078e000a */
[----:B------:R-:W4:Y:S04]  /*4040*/  LDL.64 R20, [R30+0x18] ;  /* 0x000018001e147983 */ /* 0x000f280000100a00 */
[----:B------:R-:W4:Y:S04]  /*4050*/  LD.E.64 R32, desc[UR10][R16.64+0x8] ;  /* 0x0000080a10207980 */ /* 0x000f28000c101b00 */
[----:B-----5:R-:W4:Y:S04]  /*4060*/  LD.E.64 R26, desc[UR10][R16.64+0x10] ;  /* 0x0000100a101a7980 */ /* 0x020f28000c101b00 */
[----:B------:R-:W4:Y:S04]  /*4070*/  LDL.64 R28, [R30+0x20] ;  /* 0x000020001e1c7983 */ /* 0x000f280000100a00 */
[----:B------:R-:W4:Y:S01]  /*4080*/  LDL.64 R38, [R30+0x38] ;  /* 0x000038001e267983 */ /* 0x000f220000100a00 */
[----:B--2---:R-:W-:-:S05]  /*4090*/  IMAD.WIDE.U32 R34, R6, 0x8, R34 ;  /* 0x0000000806227825 */ /* 0x004fca00078e0022 */
[----:B------:R-:W2:Y:S01]  /*40a0*/  LD.E.64 R24, desc[UR10][R34.64] ;  /* 0x0000000a22187980 */ /* 0x000ea2000c101b00 */
[----:B---3--:R-:W-:-:S06]  /*40b0*/  IMAD.WIDE.U32 R18, R6, 0x8, R18 ;  /* 0x0000000806127825 */ /* 0x008fcc00078e0012 */
[----:B------:R-:W3:Y:S01]  /*40c0*/  LD.E.64 R18, desc[UR10][R18.64] ;  /* 0x0000000a12127980 */ /* 0x000ee2000c101b00 */
[----:B----4-:R-:W-:-:S03]  /*40d0*/  IMAD.WIDE.U32 R36, R6, 0x8, R20 ;  /* 0x0000000806247825 */ /* 0x010fc600078e0014 */
[----:B------:R-:W4:Y:S04]  /*40e0*/  LD.E.64 R34, desc[UR10][R16.64+0x20] ;  /* 0x0000200a10227980 */ /* 0x000f28000c101b00 */
[----:B------:R-:W4:Y:S01]  /*40f0*/  LD.E.64 R20, desc[UR10][R36.64] ;  /* 0x0000000a24147980 */ /* 0x000f22000c101b00 */
[----:B------:R-:W-:-:S03]  /*4100*/  IMAD.WIDE.U32 R38, R6, 0x8, R38 ;  /* 0x0000000806267825 */ /* 0x000fc600078e0026 */
[----:B------:R-:W4:Y:S01]  /*4110*/  LD.E.64 R36, desc[UR10][R16.64+0x40] ;  /* 0x0000400a10247980 */ /* 0x000f22000c101b00 */
[----:B--2---:R-:W-:-:S03]  /*4120*/  DFMA R32, R24, R32, R22 ;  /* 0x000000201820722b */ /* 0x004fc60000000016 */
[----:B------:R-:W4:Y:S05]  /*4130*/  LD.E.64 R24, desc[UR10][R16.64+0x18] ;  /* 0x0000180a10187980 */ /* 0x000f2a000c101b00 */
[----:B---3--:R-:W-:Y:S02]  /*4140*/  DFMA R26, R18, R26, R32 ;  /* 0x0000001a121a722b */ /* 0x008fe40000000020 */
[----:B------:R-:W2:Y:S04]  /*4150*/  LDL.64 R32, [R30+0x28] ;  /* 0x000028001e207983 */ /* 0x000ea80000100a00 */
[----:B------:R-:W3:Y:S01]  /*4160*/  LDL.64 R18, [R30+0x30] ;  /* 0x000030001e127983 */ /* 0x000ee20000100a00 */
[----:B------:R-:W-:-:S03]  /*4170*/  IMAD.WIDE.U32 R22, R6, 0x8, R28 ;  /* 0x0000000806167825 */ /* 0x000fc600078e001c */
[----:B------:R-:W3:Y:S04]  /*4180*/  LD.E.64 R28, desc[UR10][R16.64+0x28] ;  /* 0x0000280a101c7980 */ /* 0x000ee8000c101b00 */
[----:B------:R-:W3:Y:S01]  /*4190*/  LD.E.64 R22, desc[UR10][R22.64] ;  /* 0x0000000a16167980 */ /* 0x000ee2000c101b00 */
[----:B----4-:R-:W-:-:S03]  /*41a0*/  DFMA R24, R20, R24, R26 ;  /* 0x000000181418722b */ /* 0x010fc6000000001a */
[----:B------:R-:W4:Y:S01]  /*41b0*/  LDL.64 R20, [R30+0x40] ;  /* 0x000040001e147983 */ /* 0x000f220000100a00 */
[----:B--2---:R-:W-:-:S04]  /*41c0*/  IMAD.WIDE.U32 R32, R6, 0x8, R32 ;  /* 0x0000000806207825 */ /* 0x004fc800078e0020 */
[----:B---3--:R-:W-:Y:S02]  /*41d0*/  IMAD.WIDE.U32 R26, R6, 0x8, R18 ;  /* 0x00000008061a7825 */ /* 0x008fe400078e0012 */
[----:B------:R-:W2:Y:S04]  /*41e0*/  LD.E.64 R32, desc[UR10][R32.64] ;  /* 0x0000000a20207980 */ /* 0x000ea8000c101b00 */
[----:B------:R-:W3:Y:S04]  /*41f0*/  LD.E.64 R26, desc[UR10][R26.64] ;  /* 0x0000000a1a1a7980 */ /* 0x000ee8000c101b00 */
[----:B------:R-:W3:Y:S01]  /*4200*/  LD.E.64 R18, desc[UR10][R16.64+0x30] ;  /* 0x0000300a10127980 */ /* 0x000ee2000c101b00 */
[----:B------:R-:W-:-:S03]  /*4210*/  DFMA R34, R22, R34, R24 ;  /* 0x000000221622722b */ /* 0x000fc60000000018 */
[----:B------:R-:W3:Y:S04]  /*4220*/  LD.E.64 R22, desc[UR10][R38.64] ;  /* 0x0000000a26167980 */ /* 0x000ee8000c101b00 */
[----:B------:R-:W3:Y:S01]  /*4230*/  LD.E.64 R24, desc[UR10][R16.64+0x38] ;  /* 0x0000380a10187980 */ /* 0x000ee2000c101b00 */
[----:B----4-:R-:W-:-:S06]  /*4240*/  IMAD.WIDE.U32 R20, R6, 0x8, R20 ;  /* 0x0000000806147825 */ /* 0x010fcc00078e0014 */
[----:B------:R-:W4:Y:S01]  /*4250*/  LD.E.64 R20, desc[UR10][R20.64] ;  /* 0x0000000a14147980 */ /* 0x000f22000c101b00 */
[----:B--2---:R-:W-:-:S08]  /*4260*/  DFMA R28, R32, R28, R34 ;  /* 0x0000001c201c722b */ /* 0x004fd00000000022 */
[----:B---3--:R-:W-:-:S08]  /*4270*/  DFMA R18, R26, R18, R28 ;  /* 0x000000121a12722b */ /* 0x008fd0000000001c */
[----:B------:R-:W-:Y:S01]  /*4280*/  DFMA R22, R22, R24, R18 ;  /* 0x000000181616722b */ /* 0x000fe20000000012 */
[----:B------:R-:W-:-:S07]  /*4290*/  VIADD R31, R31, 0x8 ;  /* 0x000000081f1f7836 */ /* 0x000fce0000000000 */
[----:B----4-:R-:W-:-:S11]  /*42a0*/  DFMA R22, R20, R36, R22 ;  /* 0x000000241416722b */ /* 0x010fd60000000016 */
.L_x_62:
[----:B------:R-:W-:Y:S05]  /*42b0*/  BRA.U !UP1, `(.L_x_59) ;  /* 0x0000000109cc7547 */ /* 0x000fea000b800000 */
[----:B------:R-:W-:-:S04]  /*42c0*/  LOP3.LUT R0, R0, 0xffff, RZ, 0xc0, !PT ;  /* 0x0000ffff00007812 */ /* 0x000fc800078ec0ff */
[C---:B------:R-:W-:Y:S02]  /*42d0*/  LOP3.LUT R16, R0.reuse, 0x7, RZ, 0xc0, !PT ;  /* 0x0000000700107812 */ /* 0x040fe400078ec0ff */
[----:B------:R-:W-:-:S03]  /*42e0*/  LOP3.LUT R0, R0, 0x3, RZ, 0xc0, !PT ;  /* 0x0000000300007812 */ /* 0x000fc600078ec0ff */
[----:B------:R-:W-:Y:S01]  /*42f0*/  VIADD R16, R16, 0xffffffff ;  /* 0xffffffff10107836 */ /* 0x000fe20000000000 */
[----:B------:R-:W-:-:S04]  /*4300*/  ISETP.NE.AND P1, PT, R0, RZ, PT ;  /* 0x000000ff0000720c */ /* 0x000fc80003f25270 */
[----:B------:R-:W-:-:S13]  /*4310*/  ISETP.GE.U32.AND P0, PT, R16, 0x3, PT ;  /* 0x000000031000780c */ /* 0x000fda0003f06070 */
[----:B------:R-:W-:Y:S05]  /*4320*/  @!P0 BRA `(.L_x_63) ;  /* 0x00000000005c8947 */ /* 0x000fea0003800000 */
[----:B------:R-:W-:-:S05]  /*4330*/  LEA R20, R31, UR13, 0x3 ;  /* 0x0000000d1f147c11 */ /* 0x000fca000f8e18ff */
[----:B------:R-:W2:Y:S04]  /*4340*/  LDL.64 R34, [R20+0x8] ;  /* 0x0000080014227983 */ /* 0x000ea80000100a00 */
[----:B------:R-:W3:Y:S04]  /*4350*/  LDL.64 R28, [R20+0x10] ;  /* 0x00001000141c7983 */ /* 0x000ee80000100a00 */
[----:B------:R-:W4:Y:S04]  /*4360*/  LDL.64 R18, [R20+0x18] ;  /* 0x0000180014127983 */ /* 0x000f280000100a00 */
[----:B-----5:R-:W4:Y:S01]  /*4370*/  LDL.64 R26, [R20+0x20] ;  /* 0x00002000141a7983 */ /* 0x020f220000100a00 */
[----:B------:R-:W-:-:S05]  /*4380*/  IMAD.WIDE.U32 R36, R31, 0x8, R10 ;  /* 0x000000081f247825 */ /* 0x000fca00078e000a */
[----:B------:R-:W4:Y:S04]  /*4390*/  LD.E.64 R32, desc[UR10][R36.64+0x8] ;  /* 0x0000080a24207980 */ /* 0x000f28000c101b00 */
[----:B------:R-:W4:Y:S04]  /*43a0*/  LD.E.64 R16, desc[UR10][R36.64+0x10] ;  /* 0x0000100a24107980 */ /* 0x000f28000c101b00 */
[----:B------:R-:W4:Y:S04]  /*43b0*/  LD.E.64 R20, desc[UR10][R36.64+0x18] ;  /* 0x0000180a24147980 */ /* 0x000f28000c101b00 */
[----:B------:R-:W4:Y:S01]  /*43c0*/  LD.E.64 R24, desc[UR10][R36.64+0x20] ;  /* 0x0000200a24187980 */ /* 0x000f22000c101b00 */
[----:B--2---:R-:W-:-:S04]  /*43d0*/  IMAD.WIDE.U32 R34, R6, 0x8, R34 ;  /* 0x0000000806227825 */ /* 0x004fc800078e0022 */
[C---:B---3--:R-:W-:Y:S02]  /*43e0*/  IMAD.WIDE.U32 R28, R6.reuse, 0x8, R28 ;  /* 0x00000008061c7825 */ /* 0x048fe400078e001c */
[----:B------:R-:W2:Y:S02]  /*43f0*/  LD.E.64 R34, desc[UR10][R34.64] ;  /* 0x0000000a22227980 */ /* 0x000ea4000c101b00 */
[C---:B----4-:R-:W-:Y:S02]  /*4400*/  IMAD.WIDE.U32 R18, R6.reuse, 0x8, R18 ;  /* 0x0000000806127825 */ /* 0x050fe400078e0012 */
[----:B------:R-:W3:Y:S02]  /*4410*/  LD.E.64 R28, desc[UR10][R28.64] ;  /* 0x0000000a1c1c7980 */ /* 0x000ee4000c101b00 */
[----:B------:R-:W-:Y:S02]  /*4420*/  IMAD.WIDE.U32 R26, R6, 0x8, R26 ;  /* 0x00000008061a7825 */ /* 0x000fe400078e001a */
[----:B------:R-:W4:Y:S04]  /*4430*/  LD.E.64 R18, desc[UR10][R18.64] ;  /* 0x0000000a12127980 */ /* 0x000f28000c101b00 */
[----:B------:R-:W4:Y:S01]  /*4440*/  LD.E.64 R26, desc[UR10][R26.64] ;  /* 0x0000000a1a1a7980 */ /* 0x000f22000c101b00 */
[----:B------:R-:W-:Y:S01]  /*4450*/  VIADD R31, R31, 0x4 ;  /* 0x000000041f1f7836 */ /* 0x000fe20000000000 */
[----:B--2---:R-:W-:-:S08]  /*4460*/  DFMA R32, R34, R32, R22 ;  /* 0x000000202220722b */ /* 0x004fd00000000016 */
[----:B---3--:R-:W-:-:S08]  /*4470*/  DFMA R16, R28, R16, R32 ;  /* 0x000000101c10722b */ /* 0x008fd00000000020 */
[----:B----4-:R-:W-:-:S08]  /*4480*/  DFMA R16, R18, R20, R16 ;  /* 0x000000141210722b */ /* 0x010fd00000000010 */
[----:B------:R-:W-:-:S11]  /*4490*/  DFMA R22, R26, R24, R16 ;  /* 0x000000181a16722b */ /* 0x000fd60000000010 */
.L_x_63:
[----:B------:R-:W-:Y:S05]  /*44a0*/  @!P1 BRA `(.L_x_59) ;  /* 0x0000000000509947 */ /* 0x000fea0003800000 */
[----:B------:R-:W-:-:S05]  /*44b0*/  LEA R28, R31, UR13, 0x3 ;  /* 0x0000000d1f1c7c11 */ /* 0x000fca000f8e18ff */
[----:B------:R-:W2:Y:S01]  /*44c0*/  LDL.64 R18, [R28+0x8] ;  /* 0x000008001c127983 */ /* 0x000ea20000100a00 */
[----:B------:R-:W-:-:S05]  /*44d0*/  IMAD.WIDE.U32 R16, R31, 0x8, R10 ;  /* 0x000000081f107825 */ /* 0x000fca00078e000a */
[----:B------:R-:W3:Y:S01]  /*44e0*/  LD.E.64 R20, desc[UR10][R16.64+0x8] ;  /* 0x0000080a10147980 */ /* 0x000ee2000c101b00 */
[----:B------:R-:W-:Y:S01]  /*44f0*/  ISETP.NE.AND P0, PT, R0, 0x1, PT ;  /* 0x000000010000780c */ /* 0x000fe20003f05270 */
[----:B--2---:R-:W-:-:S06]  /*4500*/  IMAD.WIDE.U32 R18, R6, 0x8, R18 ;  /* 0x0000000806127825 */ /* 0x004fcc00078e0012 */
[----:B------:R-:W3:Y:S02]  /*4510*/  LD.E.64 R18, desc[UR10][R18.64] ;  /* 0x0000000a12127980 */ /* 0x000ee4000c101b00 */
[----:B---3--:R-:W-:-:S04]  /*4520*/  DFMA R22, R18, R20, R22 ;  /* 0x000000141216722b */ /* 0x008fc80000000016 */
[----:B------:R-:W-:Y:S07]  /*4530*/  @!P0 BRA `(.L_x_59) ;  /* 0x00000000002c8947 */ /* 0x000fee0003800000 */
[----:B------:R-:W-:Y:S01]  /*4540*/  ISETP.NE.AND P0, PT, R0, 0x2, PT ;  /* 0x000000020000780c */ /* 0x000fe20003f05270 */
[----:B------:R-:W2:-:S12]  /*4550*/  LDL.64 R18, [R28+0x10] ;  /* 0x000010001c127983 */ /* 0x000e980000100a00 */
[----:B------:R-:W3:Y:S04]  /*4560*/  @P0 LDL.64 R24, [R28+0x18] ;  /* 0x000018001c180983 */ /* 0x000ee80000100a00 */
[----:B-----5:R-:W4:Y:S01]  /*4570*/  @P0 LD.E.64 R26, desc[UR10][R16.64+0x18] ;  /* 0x0000180a101a0980 */ /* 0x020f22000c101b00 */
[----:B--2---:R-:W-:-:S03]  /*4580*/  IMAD.WIDE.U32 R20, R6, 0x8, R18 ;  /* 0x0000000806147825 */ /* 0x004fc600078e0012 */
[----:B------:R-:W2:Y:S04]  /*4590*/  LD.E.64 R18, desc[UR10][R16.64+0x10] ;  /* 0x0000100a10127980 */ /* 0x000ea8000c101b00 */
[----:B------:R-:W2:Y:S01]  /*45a0*/  LD.E.64 R20, desc[UR10][R20.64] ;  /* 0x0000000a14147980 */ /* 0x000ea2000c101b00 */
[----:B---3--:R-:W-:-:S06]  /*45b0*/  @P0 IMAD.WIDE.U32 R24, R6, 0x8, R24 ;  /* 0x0000000806180825 */ /* 0x008fcc00078e0018 */
[----:B------:R-:W4:Y:S01]  /*45c0*/  @P0 LD.E.64 R24, desc[UR10][R24.64] ;  /* 0x0000000a18180980 */ /* 0x000f22000c101b00 */
[----:B--2---:R-:W-:-:S08]  /*45d0*/  DFMA R22, R20, R18, R22 ;  /* 0x000000121416722b */ /* 0x004fd00000000016 */
[----:B----4-:R-:W-:-:S11]  /*45e0*/  @P0 DFMA R22, R24, R26, R22 ;  /* 0x0000001a1816022b */ /* 0x010fd60000000016 */
.L_x_59:
[----:B------:R-:W0:Y:S01]  /*45f0*/  MUFU.RCP64H R17, R15 ;  /* 0x0000000f00117308 */ /* 0x000e220000001800 */
[----:B------:R-:W-:Y:S01]  /*4600*/  IMAD.MOV.U32 R16, RZ, RZ, 0x1 ;  /* 0x00000001ff107424 */ /* 0x000fe200078e00ff */
[----:B------:R-:W-:Y:S01]  /*4610*/  FSETP.GEU.AND P1, PT, |R23|, 6.5827683646048100446e-37, PT ;  /* 0x036000001700780b */ /* 0x000fe20003f2e200 */
[----:B------:R-:W-:Y:S04]  /*4620*/  BSSY.RECONVERGENT B2, `(.L_x_64) ;  /* 0x0000010000027945 */ /* 0x000fe80003800200 */
[----:B0-----:R-:W-:-:S08]  /*4630*/  DFMA R18, -R14, R16, 1 ;  /* 0x3ff000000e12742b */ /* 0x001fd00000000110 */
[----:B------:R-:W-:-:S08]  /*4640*/  DFMA R18, R18, R18, R18 ;  /* 0x000000121212722b */ /* 0x000fd00000000012 */
[----:B------:R-:W-:-:S08]  /*4650*/  DFMA R18, R16, R18, R16 ;  /* 0x000000121012722b */ /* 0x000fd00000000010 */
[----:B------:R-:W-:-:S08]  /*4660*/  DFMA R16, -R14, R18, 1 ;  /* 0x3ff000000e10742b */ /* 0x000fd00000000112 */
[----:B------:R-:W-:-:S08]  /*4670*/  DFMA R16, R18, R16, R18 ;  /* 0x000000101210722b */ /* 0x000fd00000000012 */
[----:B------:R-:W-:-:S08]  /*4680*/  DMUL R18, R16, R22 ;  /* 0x0000001610127228 */ /* 0x000fd00000000000 */
[----:B------:R-:W-:-:S08]  /*4690*/  DFMA R20, -R14, R18, R22 ;  /* 0x000000120e14722b */ /* 0x000fd00000000116 */
[----:B------:R-:W-:-:S10]  /*46a0*/  DFMA R18, R16, R20, R18 ;  /* 0x000000141012722b */ /* 0x000fd40000000012 */
[----:B------:R-:W-:-:S05]  /*46b0*/  FFMA R0, RZ, R15, R19 ;  /* 0x0000000fff007223 */ /* 0x000fca0000000013 */
[----:B------:R-:W-:-:S13]  /*46c0*/  FSETP.GT.AND P0, PT, |R0|, 1.469367938527859385e-39, PT ;  /* 0x001000000000780b */ /* 0x000fda0003f04200 */
[----:B------:R-:W-:Y:S05]  /*46d0*/  @P0 BRA P1, `(.L_x_65) ;  /* 0x0000000000100947 */ /* 0x000fea0000800000 */
[----:B------:R-:W-:Y:S01]  /*46e0*/  IMAD.MOV.U32 R20, RZ, RZ, R14 ;  /* 0x000000ffff147224 */ /* 0x000fe200078e000e */
[----:B------:R-:W-:Y:S02]  /*46f0*/  MOV R21, R15 ;  /* 0x0000000f00157202 */ /* 0x000fe40000000f00 */
[----:B------:R-:W-:-:S07]  /*4700*/  MOV R0, 0x4720 ;  /* 0x0000472000007802 */ /* 0x000fce0000000f00 */
[----:B-----5:R-:W-:Y:S05]  /*4710*/  CALL.REL.NOINC `($__internal_0_$__cuda_sm20_div_rn_f64_full) ;  /* 0x0000004400fc7944 */ /* 0x020fea0003c00000 */
.L_x_65:
[----:B------:R-:W-:Y:S05]  /*4720*/  BSYNC.RECONVERGENT B2 ;  /* 0x0000000000027941 */ /* 0x000fea0003800200 */
.L_x_64:
[C---:B------:R-:W-:Y:S01]  /*4730*/  LEA R21, R6.reuse, UR13, 0x3 ;  /* 0x0000000d06157c11 */ /* 0x040fe2000f8e18ff */
[----:B------:R-:W-:-:S04]  /*4740*/  IMAD.WIDE.U32 R16, R6, 0x8, R10 ;  /* 0x0000000806107825 */ /* 0x000fc800078e000a */
[----:B------:R1:W-:Y:S04]  /*4750*/  STL.64 [R21+0x50], R18 ;  /* 0x0000501215007387 */ /* 0x0003e80000100a00 */
[----:B------:R-:W2:Y:S01]  /*4760*/  LD.E.64 R16, desc[UR10][R16.64] ;  /* 0x0000000a10107980 */ /* 0x000ea2000c101b00 */
[----:B------:R-:W-:Y:S01]  /*4770*/  UIADD3 UR5, UPT, UPT, UR7, -0x1, URZ ;  /* 0xffffffff07057890 */ /* 0x000fe2000fffe0ff */
[----:B------:R-:W-:-:S05]  /*4780*/  VIADD R6, R6, 0x1 ;  /* 0x0000000106067836 */ /* 0x000fca0000000000 */
[----:B------:R-:W-:Y:S01]  /*4790*/  ISETP.NE.AND P0, PT, R6, UR5, PT ;  /* 0x0000000506007c0c */ /* 0x000fe2000bf05270 */
[----:B--2---:R-:W-:-:S12]  /*47a0*/  DFMA R12, R16, R18, R12 ;  /* 0x00000012100c722b */ /* 0x004fd8000000000c */
[----:B-1----:R-:W-:Y:S05]  /*47b0*/  @P0 BRA `(.L_x_66) ;  /* 0xffffffe800080947 */ /* 0x002fea000383ffff */
[----:B------:R-:W-:Y:S01]  /*47c0*/  DADD R20, R14, R14 ;  /* 0x000000000e147229 */ /* 0x000fe2000000000e */
[----:B------:R-:W-:Y:S01]  /*47d0*/  IMAD.MOV.U32 R6, RZ, RZ, 0x1 ;  /* 0x00000001ff067424 */ /* 0x000fe200078e00ff */
[----:B------:R-:W-:Y:S01]  /*47e0*/  FSETP.GEU.AND P1, PT, |R13|, 6.5827683646048100446e-37, PT ;  /* 0x036000000d00780b */ /* 0x000fe20003f2e200 */
[----:B------:R-:W-:Y:S03]  /*47f0*/  BSSY.RECONVERGENT B2, `(.L_x_67) ;  /* 0x0000011000027945 */ /* 0x000fe60003800200 */
[----:B------:R-:W0:Y:S02]  /*4800*/  MUFU.RCP64H R7, R21 ;  /* 0x0000001500077308 */ /* 0x000e240000001800 */
        /* <DEDUP_REMOVED lines=12> */
[----:B------:R-:W-:Y:S01]  /*48d0*/  MOV R0, 0x4900 ;  /* 0x0000490000007802 */ /* 0x000fe20000000f00 */
[----:B------:R-:W-:-:S07]  /*48e0*/  IMAD.MOV.U32 R23, RZ, RZ, R13 ;  /* 0x000000ffff177224 */ /* 0x000fce00078e000d */
[----:B-----5:R-:W-:Y:S05]  /*48f0*/  CALL.REL.NOINC `($__internal_0_$__cuda_sm20_div_rn_f64_full) ;  /* 0x0000004400847944 */ /* 0x020fea0003c00000 */
.L_x_68:
[----:B------:R-:W-:Y:S05]  /*4900*/  BSYNC.RECONVERGENT B2 ;  /* 0x0000000000027941 */ /* 0x000fea0003800200 */
.L_x_67:
[----:B------:R-:W-:Y:S01]  /*4910*/  PRMT R0, RZ, 0x7610, R0 ;  /* 0x00007610ff007816 */ /* 0x000fe20000000000 */
[----:B------:R-:W-:Y:S01]  /*4920*/  UMOV UR5, URZ ;  /* 0x000000ff00057c82 */ /* 0x000fe20008000000 */
[----:B------:R-:W-:-:S07]  /*4930*/  PRMT R6, RZ, 0x7610, R6 ;  /* 0x00007610ff067816 */ /* 0x000fce0000000006 */
.L_x_73:
[----:B------:R-:W-:Y:S01]  /*4940*/  IMAD.U32 R13, RZ, RZ, UR5 ;  /* 0x00000005ff0d7e24 */ /* 0x000fe2000f8e00ff */
[----:B------:R-:W-:-:S03]  /*4950*/  ULEA UR8, UR5, UR13, 0x3 ;  /* 0x0000000d05087291 */ /* 0x000fc6000f8e18ff */
[----:B------:R-:W-:-:S06]  /*4960*/  IMAD.WIDE.U32 R12, R13, 0x8, R10 ;  /* 0x000000080d0c7825 */ /* 0x000fcc00078e000a */
[----:B0-2---:R-:W2:Y:S04]  /*4970*/  LDL.64 R20, [UR8+0x50] ;  /* 0x00005008ff147983 */ /* 0x005ea80008100a00 */
[----:B------:R-:W2:Y:S04]  /*4980*/  LD.E.64 R12, desc[UR10][R12.64] ;  /* 0x0000000a0c0c7980 */ /* 0x000ea8000c101b00 */
[----:B-----5:R-:W5:Y:S01]  /*4990*/  LDL.64 R16, [UR8] ;  /* 0x00000008ff107983 */ /* 0x020f620008100a00 */
[----:B------:R-:W-:Y:S01]  /*49a0*/  UISETP.GE.U32.AND UP0, UPT, UR5, 0x7, UPT ;  /* 0x000000070500788c */ /* 0x000fe2000bf06070 */
[----:B------:R-:W-:Y:S01]  /*49b0*/  IADD3 R6, PT, PT, R6, 0x1, RZ ;  /* 0x0000000106067810 */ /* 0x000fe20007ffe0ff */
[----:B------:R-:W-:Y:S01]  /*49c0*/  IMAD.MOV.U32 R7, RZ, RZ, RZ ;  /* 0x000000ffff077224 */ /* 0x000fe200078e00ff */
[----:B--2---:R-:W-:-:S07]  /*49d0*/  DFMA R20, R12, -R18, R20 ;  /* 0x800000120c14722b */ /* 0x004fce0000000014 */
[----:B------:R0:W-:Y:S01]  /*49e0*/  STL.64 [UR8+0x50], R20 ;  /* 0x00005014ff007987 */ /* 0x0001e20008100a08 */
[----:B-1----:R-:W-:Y:S05]  /*49f0*/  BRA.U !UP0, `(.L_x_69) ;  /* 0x0000000508087547 */ /* 0x002fea000b800000 */
[----:B------:R-:W-:Y:S01]  /*4a00*/  UIADD3 UR8, UPT, UPT, UR5, 0x1, URZ ;  /* 0x0000000105087890 */ /* 0x000fe2000fffe0ff */
[----:B------:R-:W-:-:S03]  /*4a10*/  IMAD.MOV.U32 R7, RZ, RZ, RZ ;  /* 0x000000ffff077224 */ /* 0x000fc600078e00ff */
[----:B------:R-:W-:-:S12]  /*4a20*/  ULOP3.LUT UR8, UR8, 0xfffffff8, URZ, 0xc0, !UPT ;  /* 0xfffffff808087892 */ /* 0x000fd8000f8ec0ff */
.L_x_70:
[C---:B------:R-:W-:Y:S01]  /*4a30*/  IMAD.WIDE.U32 R24, R7.reuse, 0x8, R10 ;  /* 0x0000000807187825 */ /* 0x040fe200078e000a */
[----:B------:R-:W-:-:S04]  /*4a40*/  LEA R8, R7, UR13, 0x3 ;  /* 0x0000000d07087c11 */ /* 0x000fc8000f8e18ff */
[----:B------:R-:W2:Y:S01]  /*4a50*/  LD.E.64 R28, desc[UR10][R24.64] ;  /* 0x0000000a181c7980 */ /* 0x000ea2000c101b00 */
[----:B-1---5:R-:W-:-:S03]  /*4a60*/  IMAD.WIDE.U32 R22, R7, 0x8, R16 ;  /* 0x0000000807167825 */ /* 0x022fc600078e0010 */
[----:B------:R-:W3:Y:S04]  /*4a70*/  LDL.64 R30, [R8+0x50] ;  /* 0x00005000081e7983 */ /* 0x000ee80000100a00 */
[----:B------:R-:W4:Y:S01]  /*4a80*/  LD.E.64 R26, desc[UR10][R22.64] ;  /* 0x0000000a161a7980 */ /* 0x000f22000c101b00 */
[----:B--2---:R-:W-:-:S08]  /*4a90*/  DMUL R28, R20, R28 ;  /* 0x0000001c141c7228 */ /* 0x004fd00000000000 */
[----:B---3--:R-:W-:-:S08]  /*4aa0*/  DFMA R28, R12, R30, R28 ;  /* 0x0000001e0c1c722b */ /* 0x008fd0000000001c */
[----:B----4-:R-:W-:Y:S01]  /*4ab0*/  DADD R32, -R28, R26 ;  /* 0x000000001c207229 */ /* 0x010fe2000000011a */
[----:B------:R-:W2:Y:S06]  /*4ac0*/  LD.E.64 R26, desc[UR10][R22.64+0x8] ;  /* 0x0000080a161a7980 */ /* 0x000eac000c101b00 */
[----:B------:R1:W-:Y:S04]  /*4ad0*/  ST.E.64 desc[UR10][R22.64], R32 ;  /* 0x0000002016007985 */ /* 0x0003e8000c101b0a */
[----:B------:R-:W3:Y:S04]  /*4ae0*/  LD.E.64 R28, desc[UR10][R24.64+0x8] ;  /* 0x0000080a181c7980 */ /* 0x000ee8000c101b00 */
[----:B------:R-:W4:Y:S01]  /*4af0*/  LDL.64 R30, [R8+0x58] ;  /* 0x00005800081e7983 */ /* 0x000f220000100a00 */
[----:B---3--:R-:W-:-:S08]  /*4b00*/  DMUL R28, R20, R28 ;  /* 0x0000001c141c7228 */ /* 0x008fd00000000000 */
[----:B----4-:R-:W-:-:S08]  /*4b10*/  DFMA R28, R12, R30, R28 ;  /* 0x0000001e0c1c722b */ /* 0x010fd0000000001c */
[----:B--2---:R-:W-:Y:S01]  /*4b20*/  DADD R34, -R28, R26 ;  /* 0x000000001c227229 */ /* 0x004fe2000000011a */
[----:B------:R-:W1:Y:S06]  /*4b30*/  LD.E.64 R26, desc[UR10][R22.64+0x10] ;  /* 0x0000100a161a7980 */ /* 0x000e6c000c101b00 */
[----:B------:R2:W-:Y:S04]  /*4b40*/  ST.E.64 desc[UR10][R22.64+0x8], R34 ;  /* 0x0000082216007985 */ /* 0x0005e8000c101b0a */
[----:B------:R-:W3:Y:S04]  /*4b50*/  LD.E.64 R28, desc[UR10][R24.64+0x10] ;  /* 0x0000100a181c7980 */ /* 0x000ee8000c101b00 */
[----:B------:R-:W4:Y:S01]  /*4b60*/  LDL.64 R30, [R8+0x60] ;  /* 0x00006000081e7983 */ /* 0x000f220000100a00 */
[----:B---3--:R-:W-:-:S08]  /*4b70*/  DMUL R28, R20, R28 ;  /* 0x0000001c141c7228 */ /* 0x008fd00000000000 */
[----:B----4-:R-:W-:-:S08]  /*4b80*/  DFMA R28, R12, R30, R28 ;  /* 0x0000001e0c1c722b */ /* 0x010fd0000000001c */
[----:B-1----:R-:W-:Y:S01]  /*4b90*/  DADD R32, -R28, R26 ;  /* 0x000000001c207229 */ /* 0x002fe2000000011a */
        /* <DEDUP_REMOVED lines=27> */
[----:B-1----:R-:W-:Y:S02]  /*4d50*/  DADD R32, -R28, R26 ;  /* 0x000000001c207229 */ /* 0x002fe4000000011a */
[----:B------:R-:W3:Y:S05]  /*4d60*/  LD.E.64 R28, desc[UR10][R22.64+0x38] ;  /* 0x0000380a161c7980 */ /* 0x000eea000c101b00 */
[----:B------:R2:W-:Y:S04]  /*4d70*/  ST.E.64 desc[UR10][R22.64+0x30], R32 ;  /* 0x0000302016007985 */ /* 0x0005e8000c101b0a */
[----:B------:R-:W4:Y:S04]  /*4d80*/  LD.E.64 R26, desc[UR10][R24.64+0x38] ;  /* 0x0000380a181a7980 */ /* 0x000f28000c101b00 */
[----:B------:R-:W2:Y:S01]  /*4d90*/  LDL.64 R30, [R8+0x88] ;  /* 0x00008800081e7983 */ /* 0x000ea20000100a00 */
[----:B------:R-:W-:-:S05]  /*4da0*/  VIADD R7, R7, 0x8 ;  /* 0x0000000807077836 */ /* 0x000fca0000000000 */
[----:B------:R-:W-:Y:S01]  /*4db0*/  ISETP.NE.AND P0, PT, R7, UR8, PT ;  /* 0x0000000807007c0c */ /* 0x000fe2000bf05270 */
[----:B----4-:R-:W-:-:S08]  /*4dc0*/  DMUL R26, R20, R26 ;  /* 0x0000001a141a7228 */ /* 0x010fd00000000000 */
[----:B--2---:R-:W-:-:S08]  /*4dd0*/  DFMA R26, R12, R30, R26 ;  /* 0x0000001e0c1a722b */ /* 0x004fd0000000001a */
[----:B---3--:R-:W-:-:S07]  /*4de0*/  DADD R26, -R26, R28 ;  /* 0x000000001a1a7229 */ /* 0x008fce000000011c */
[----:B------:R1:W-:Y:S01]  /*4df0*/  ST.E.64 desc[UR10][R22.64+0x38], R26 ;  /* 0x0000381a16007985 */ /* 0x0003e2000c101b0a */
[----:B------:R-:W-:Y:S05]  /*4e00*/  @P0 BRA `(.L_x_70) ;  /* 0xfffffffc00080947 */ /* 0x000fea000383ffff */
[----:B------:R-:W-:-:S07]  /*4e10*/  IMAD.U32 R7, RZ, RZ, UR8 ;  /* 0x00000008ff077e24 */ /* 0x000fce000f8e00ff */
.L_x_69:
[----:B------:R-:W-:-:S04]  /*4e20*/  UIADD3 UR8, UPT, UPT, UR5, 0x1, URZ ;  /* 0x0000000105087890 */ /* 0x000fc8000fffe0ff */
[----:B------:R-:W-:-:S09]  /*4e30*/  ULOP3.LUT UP0, URZ, UR8, 0x7, URZ, 0xc0, !UPT ;  /* 0x0000000708ff7892 */ /* 0x000fd2000f80c0ff */
[----:B------:R-:W-:Y:S05]  /*4e40*/  BRA.U !UP0, `(.L_x_71) ;  /* 0x0000000508147547 */ /* 0x000fea000b800000 */
[----:B-1----:R-:W-:-:S04]  /*4e50*/  LOP3.LUT R22, R6, 0x7, RZ, 0xc0, !PT ;  /* 0x0000000706167812 */ /* 0x002fc800078ec0ff */
[C---:B------:R-:W-:Y:S01]  /*4e60*/  LOP3.LUT P1, RZ, R22.reuse, 0x3, RZ, 0xc0, !PT ;  /* 0x0000000316ff7812 */ /* 0x040fe2000782c0ff */
[----:B------:R-:W-:-:S05]  /*4e70*/  VIADD R8, R22, 0xffffffff ;  /* 0xffffffff16087836 */ /* 0x000fca0000000000 */
[----:B------:R-:W-:-:S13]  /*4e80*/  ISETP.GE.U32.AND P0, PT, R8, 0x3, PT ;  /* 0x000000030800780c */ /* 0x000fda0003f06070 */
[----:B------:R-:W-:Y:S05]  /*4e90*/  @!P0 BRA `(.L_x_72) ;  /* 0x0000000000808947 */ /* 0x000fea0003800000 */
[C---:B------:R-:W-:Y:S01]  /*4ea0*/  IMAD.WIDE.U32 R24, R7.reuse, 0x8, R10 ;  /* 0x0000000807187825 */ /* 0x040fe200078e000a */
[----:B------:R-:W-:-:S04]  /*4eb0*/  LEA R8, R7, UR13, 0x3 ;  /* 0x0000000d07087c11 */ /* 0x000fc8000f8e18ff */
[----:B------:R-:W2:Y:S01]  /*4ec0*/  LD.E.64 R28, desc[UR10][R24.64] ;  /* 0x0000000a181c7980 */ /* 0x000ea2000c101b00 */
[----:B-----5:R-:W-:-:S03]  /*4ed0*/  IMAD.WIDE.U32 R22, R7, 0x8, R16 ;  /* 0x0000000807167825 */ /* 0x020fc600078e0010 */
        /* <DEDUP_REMOVED lines=23> */
[----:B------:R-:W-:Y:S01]  /*5050*/  IADD3 R7, PT, PT, R7, 0x4, RZ ;  /* 0x0000000407077810 */ /* 0x000fe20007ffe0ff */
[----:B----4-:R-:W-:-:S08]  /*5060*/  DMUL R26, R20, R26 ;  /* 0x0000001a141a7228 */ /* 0x010fd00000000000 */
[----:B--2---:R-:W-:-:S08]  /*5070*/  DFMA R26, R12, R30, R26 ;  /* 0x0000001e0c1a722b */ /* 0x004fd0000000001a */
[----:B---3--:R-:W-:-:S07]  /*5080*/  DADD R26, -R26, R28 ;  /* 0x000000001a1a7229 */ /* 0x008fce000000011c */
[----:B------:R1:W-:Y:S04]  /*5090*/  ST.E.64 desc[UR10][R22.64+0x18], R26 ;  /* 0x0000181a16007985 */ /* 0x0003e8000c101b0a */
.L_x_72:
[----:B------:R-:W-:Y:S05]  /*50a0*/  @!P1 BRA `(.L_x_71) ;  /* 0x00000000007c9947 */ /* 0x000fea0003800000 */
[----:B------:R-:W-:-:S13]  /*50b0*/  LOP3.LUT P0, RZ, R0, 0x3, RZ, 0xc0, !PT ;  /* 0x0000000300ff7812 */ /* 0x000fda000780c0ff */
[C---:B-1----:R-:W-:Y:S01]  /*50c0*/  @P0 IMAD.WIDE.U32 R22, R7.reuse, 0x8, R10 ;  /* 0x0000000807160825 */ /* 0x042fe200078e000a */
[----:B------:R-:W-:-:S04]  /*50d0*/  @P0 LEA R8, R7, UR13, 0x3 ;  /* 0x0000000d07080c11 */ /* 0x000fc8000f8e18ff */
[----:B------:R-:W2:Y:S01]  /*50e0*/  @P0 LD.E.64 R28, desc[UR10][R22.64] ;  /* 0x0000000a161c0980 */ /* 0x000ea2000c101b00 */
[----:B-----5:R-:W-:-:S03]  /*50f0*/  @P0 IMAD.WIDE.U32 R24, R7, 0x8, R16 ;  /* 0x0000000807180825 */ /* 0x020fc600078e0010 */
[----:B------:R-:W3:Y:S04]  /*5100*/  @P0 LDL.64 R30, [R8+0x50] ;  /* 0x00005000081e0983 */ /* 0x000ee80000100a00 */
[----:B------:R-:W4:Y:S01]  /*5110*/  @P0 LD.E.64 R26, desc[UR10][R24.64] ;  /* 0x0000000a181a0980 */ /* 0x000f22000c101b00 */
[----:B--2---:R-:W-:-:S08]  /*5120*/  @P0 DMUL R28, R20, R28 ;  /* 0x0000001c141c0228 */ /* 0x004fd00000000000 */
[----:B---3--:R-:W-:-:S08]  /*5130*/  @P0 DFMA R28, R12, R30, R28 ;  /* 0x0000001e0c1c022b */ /* 0x008fd0000000001c */
[----:B----4-:R-:W-:Y:S02]  /*5140*/  @P0 DADD R32, -R28, R26 ;  /* 0x000000001c200229 */ /* 0x010fe4000000011a */
[----:B------:R-:W2:Y:S05]  /*5150*/  @P0 LD.E.64 R28, desc[UR10][R24.64+0x8] ;  /* 0x0000080a181c0980 */ /* 0x000eaa000c101b00 */
[----:B------:R3:W-:Y:S04]  /*5160*/  @P0 ST.E.64 desc[UR10][R24.64], R32 ;  /* 0x0000002018000985 */ /* 0x0007e8000c101b0a */
[----:B------:R1:W4:Y:S04]  /*5170*/  @P0 LD.E.64 R26, desc[UR10][R22.64+0x8] ;  /* 0x0000080a161a0980 */ /* 0x000328000c101b00 */
[----:B------:R-:W3:Y:S01]  /*5180*/  @P0 LDL.64 R30, [R8+0x58] ;  /* 0x00005800081e0983 */ /* 0x000ee20000100a00 */
[----:B------:R-:W-:-:S04]  /*5190*/  LOP3.LUT R34, R0, 0x1, RZ, 0xc0, !PT ;  /* 0x0000000100227812 */ /* 0x000fc800078ec0ff */
[----:B------:R-:W-:Y:S01]  /*51a0*/  ISETP.NE.U32.AND P1, PT, R34, 0x1, PT ;  /* 0x000000012200780c */ /* 0x000fe20003f25070 */
[----:B------:R-:W-:-:S12]  /*51b0*/  @P0 VIADD R7, R7, 0x2 ;  /* 0x0000000207070836 */ /* 0x000fd80000000000 */
[C---:B-1----:R-:W-:Y:S01]  /*51c0*/  @P1 LEA R22, R7.reuse, UR13, 0x3 ;  /* 0x0000000d07161c11 */ /* 0x042fe2000f8e18ff */
[----:B------:R-:W-:Y:S01]  /*51d0*/  @P1 IMAD.WIDE.U32 R16, R7, 0x8, R16 ;  /* 0x0000000807101825 */ /* 0x000fe200078e0010 */
[----:B----4-:R-:W-:-:S08]  /*51e0*/  @P0 DMUL R26, R20, R26 ;  /* 0x0000001a141a0228 */ /* 0x010fd00000000000 */
[----:B---3--:R-:W-:-:S08]  /*51f0*/  @P0 DFMA R26, R12, R30, R26 ;  /* 0x0000001e0c1a022b */ /* 0x008fd0000000001a */
[----:B--2---:R-:W-:Y:S01]  /*5200*/  @P0 DADD R28, -R26, R28 ;  /* 0x000000001a1c0229 */ /* 0x004fe2000000011c */
[----:B------:R-:W-:-:S06]  /*5210*/  @P1 IMAD.WIDE.U32 R26, R7, 0x8, R10 ;  /* 0x00000008071a1825 */ /* 0x000fcc00078e000a */
[----:B------:R2:W-:Y:S04]  /*5220*/  @P0 ST.E.64 desc[UR10][R24.64+0x8], R28 ;  /* 0x0000081c18000985 */ /* 0x0005e8000c101b0a */
[----:B------:R-:W0:Y:S04]  /*5230*/  @P1 LD.E.64 R26, desc[UR10][R26.64] ;  /* 0x0000000a1a1a1980 */ /* 0x000e28000c101b00 */
[----:B------:R-:W3:Y:S04]  /*5240*/  @P1 LDL.64 R22, [R22+0x50] ;  /* 0x0000500016161983 */ /* 0x000ee80000100a00 */
[----:B------:R-:W4:Y:S01]  /*5250*/  @P1 LD.E.64 R30, desc[UR10][R16.64] ;  /* 0x0000000a101e1980 */ /* 0x000f22000c101b00 */
[----:B0-----:R-:W-:-:S08]  /*5260*/  @P1 DMUL R20, R20, R26 ;  /* 0x0000001a14141228 */ /* 0x001fd00000000000 */
[----:B---3--:R-:W-:-:S08]  /*5270*/  @P1 DFMA R20, R12, R22, R20 ;  /* 0x000000160c14122b */ /* 0x008fd00000000014 */
[----:B----4-:R-:W-:-:S07]  /*5280*/  @P1 DADD R20, -R20, R30 ;  /* 0x0000000014141229 */ /* 0x010fce000000011e */
[----:B------:R2:W-:Y:S04]  /*5290*/  @P1 ST.E.64 desc[UR10][R16.64], R20 ;  /* 0x0000001410001985 */ /* 0x0005e8000c101b0a */
.L_x_71:
[----:B------:R-:W-:Y:S01]  /*52a0*/  ISETP.NE.AND P0, PT, R9, UR5, PT ;  /* 0x0000000509007c0c */ /* 0x000fe2000bf05270 */
[----:B------:R-:W-:Y:S01]  /*52b0*/  UMOV UR5, UR8 ;  /* 0x0000000800057c82 */ /* 0x000fe20008000000 */
[----:B------:R-:W-:-:S11]  /*52c0*/  VIADD R0, R0, 0x1 ;  /* 0x0000000100007836 */ /* 0x000fd60000000000 */
[----:B------:R-:W-:Y:S05]  /*52d0*/  @P0 BRA `(.L_x_73) ;  /* 0xfffffff400980947 */ /* 0x000fea000383ffff */
.L_x_16:
[----:B------:R-:W-:Y:S05]  /*52e0*/  BSYNC.RECONVERGENT B1 ;  /* 0x0000000000017941 */ /* 0x000fea0003800200 */
.L_x_14:
[----:B------:R-:W-:Y:S01]  /*52f0*/  ULEA UR5, UR7, UR6, 0x3 ;  /* 0x0000000607057291 */ /* 0x000fe2000f8e18ff */
[----:B------:R-:W-:Y:S01]  /*5300*/  VIADD R3, R3, 0x1 ;  /* 0x0000000103037836 */ /* 0x000fe20000000000 */
[----:B------:R-:W-:Y:S01]  /*5310*/  UISETP.GT.AND UP0, UPT, UR7, 0x2, UPT ;  /* 0x000000020700788c */ /* 0x000fe2000bf04270 */
[----:B------:R-:W-:Y:S01]  /*5320*/  VIADD R4, R4, 0x1 ;  /* 0x0000000104047836 */ /* 0x000fe20000000000 */
[----:B------:R-:W-:Y:S01]  /*5330*/  UIADD3 UR4, UPT, UPT, UR4, 0x1, URZ ;  /* 0x0000000104047890 */ /* 0x000fe2000fffe0ff */
[----:B------:R-:W-:-:S04]  /*5340*/  VIADD R5, R5, 0x1 ;  /* 0x0000000105057836 */ /* 0x000fc80000000000 */
[----:B------:R3:W-:Y:S01]  /*5350*/  STL.64 [UR5+-0x8], R14 ;  /* 0xfffff80eff007987 */ /* 0x0007e20008100a05 */
[----:B------:R-:W-:-:S07]  /*5360*/  UIADD3 UR5, UPT, UPT, UR7, -0x1, URZ ;  /* 0xffffffff07057890 */ /* 0x000fce000fffe0ff */
[----:B------:R-:W-:Y:S01]  /*5370*/  UMOV UR7, UR5 ;  /* 0x0000000500077c82 */ /* 0x000fe20008000000 */
[----:B------:R-:W-:Y:S05]  /*5380*/  BRA.U UP0, `(.L_x_74) ;  /* 0xffffffb900707547 */ /* 0x000fea000b83ffff */
.L_x_8:
[----:B------:R-:W0:Y:S01]  /*5390*/  LDCU UR4, c[0x0][0x390] ;  /* 0x00007200ff0477ac */ /* 0x000e220008000800 */
[----:B------:R0:W-:Y:S02]  /*53a0*/  STL.64 [R1+0x50], RZ ;  /* 0x000050ff01007387 */ /* 0x0001e40000100a00 */
[----:B0-----:R-:W-:-:S04]  /*53b0*/  MOV R0, UR4 ;  /* 0x0000000400007c02 */ /* 0x001fc80008000f00 */
[----:B------:R-:W-:-:S13]  /*53c0*/  ISETP.GE.AND P0, PT, R0, 0x1, PT ;  /* 0x000000010000780c */ /* 0x000fda0003f06270 */
[----:B------:R-:W-:Y:S05]  /*53d0*/  @!P0 BRA `(.L_x_75) ;  /* 0x0000000800548947 */ /* 0x000fea0003800000 */
[C---:B-1--4-:R-:W-:Y:S01]  /*53e0*/  VIADD R3, R0.reuse, 0xffffffff ;  /* 0xffffffff00037836 */ /* 0x052fe20000000000 */
[----:B--2--5:R-:W-:-:S04]  /*53f0*/  LOP3.LUT R16, R0, 0xf, RZ, 0xc0, !PT ;  /* 0x0000000f00107812 */ /* 0x024fc800078ec0ff */
[----:B------:R-:W-:Y:S01]  /*5400*/  ISETP.GE.U32.AND P1, PT, R3, 0xf, PT ;  /* 0x0000000f0300780c */ /* 0x000fe20003f26070 */
[----:B------:R-:W-:Y:S01]  /*5410*/  IMAD.MOV.U32 R3, RZ, RZ, RZ ;  /* 0x000000ffff037224 */ /* 0x000fe200078e00ff */
[----:B------:R-:W-:-:S11]  /*5420*/  ISETP.NE.AND P2, PT, R16, RZ, PT ;  /* 0x000000ff1000720c */ /* 0x000fd60003f45270 */
[----:B------:R-:W-:Y:S05]  /*5430*/  @!P1 BRA `(.L_x_76) ;  /* 0x0000000400189947 */ /* 0x000fea0003800000 */
[----:B------:R-:W-:Y:S01]  /*5440*/  LOP3.LUT R3, R0, 0x7ffffff0, RZ, 0xc0, !PT ;  /* 0x7ffffff000037812 */ /* 0x000fe200078ec0ff */
[----:B---3--:R-:W-:-:S07]  /*5450*/  IMAD.MOV.U32 R4, RZ, RZ, RZ ;  /* 0x000000ffff047224 */ /* 0x008fce00078e00ff */
.L_x_77:
[----:B0-----:R-:W-:-:S05]  /*5460*/  LEA R5, R4, UR13, 0x3 ;  /* 0x0000000d04057c11 */ /* 0x001fca000f8e18ff */
[----:B------:R-:W2:Y:S04]  /*5470*/  LDL.64 R6, [R5] ;  /* 0x0000000005067983 */ /* 0x000ea80000100a00 */
[----:B------:R-:W3:Y:S04]  /*5480*/  LDL.64 R8, [R5+0x8] ;  /* 0x0000080005087983 */ /* 0x000ee80000100a00 */
[----:B------:R-:W4:Y:S04]  /*5490*/  LDL.64 R10, [R5+0x10] ;  /* 0x00001000050a7983 */ /* 0x000f280000100a00 */
[----:B------:R-:W5:Y:S04]  /*54a0*/  LDL.64 R12, [R5+0x18] ;  /* 0x00001800050c7983 */ /* 0x000f680000100a00 */
[----:B------:R-:W5:Y:S01]  /*54b0*/  LDL.64 R14, [R5+0x20] ;  /* 0x00002000050e7983 */ /* 0x000f620000100a00 */
[----:B--2---:R-:W-:-:S06]  /*54c0*/  IMAD.WIDE.U32 R6, R4, 0x8, R6 ;  /* 0x0000000804067825 */ /* 0x004fcc00078e0006 */
[----:B------:R-:W2:Y:S01]  /*54d0*/  LD.E.64 R6, desc[UR10][R6.64] ;  /* 0x0000000a06067980 */ /* 0x000ea2000c101b00 */
[----:B---3--:R-:W-:-:S03]  /*54e0*/  IMAD.WIDE.U32 R8, R4, 0x8, R8 ;  /* 0x0000000804087825 */ /* 0x008fc600078e0008 */
[----:B--2---:R0:W-:Y:S04]  /*54f0*/  STL.64 [R5+0x28], R6 ;  /* 0x0000280605007387 */ /* 0x0041e80000100a00 */
[----:B------:R-:W2:Y:S01]  /*5500*/  LD.E.64 R8, desc[UR10][R8.64+0x8] ;  /* 0x0000080a08087980 */ /* 0x000ea2000c101b00 */
[----:B----4-:R-:W-:-:S04]  /*5510*/  IMAD.WIDE.U32 R10, R4, 0x8, R10 ;  /* 0x00000008040a7825 */ /* 0x010fc800078e000a */
[C---:B-----5:R-:W-:Y:S01]  /*5520*/  IMAD.WIDE.U32 R12, R4.reuse, 0x8, R12 ;  /* 0x00000008040c7825 */ /* 0x060fe200078e000c */
[----:B0-----:R-:W3:Y:S04]  /*5530*/  LDL.64 R6, [R5+0x28] ;  /* 0x0000280005067983 */ /* 0x001ee80000100a00 */
[----:B--2---:R0:W-:Y:S04]  /*5540*/  STL.64 [R5+0x30], R8 ;  /* 0x0000300805007387 */ /* 0x0041e80000100a00 */
[----:B------:R-:W2:Y:S01]  /*5550*/  LD.E.64 R10, desc[UR10][R10.64+0x10] ;  /* 0x0000100a0a0a7980 */ /* 0x000ea2000c101b00 */
[----:B------:R-:W-:-:S04]  /*5560*/  IMAD.WIDE.U32 R14, R4, 0x8, R14 ;  /* 0x00000008040e7825 */ /* 0x000fc800078e000e */
[C---:B---3--:R-:W-:Y:S01]  /*5570*/  IMAD.WIDE.U32 R6, R4.reuse, 0x8, R6 ;  /* 0x0000000804067825 */ /* 0x048fe200078e0006 */
[----:B0-----:R-:W3:Y:S04]  /*5580*/  LDL.64 R8, [R5+0x30] ;  /* 0x0000300005087983 */ /* 0x001ee80000100a00 */
[----:B--2---:R0:W-:Y:S04]  /*5590*/  STL.64 [R5+0x38], R10 ;  /* 0x0000380a05007387 */ /* 0x0041e80000100a00 */
[----:B------:R-:W2:Y:S01]  /*55a0*/  LD.E.64 R12, desc[UR10][R12.64+0x18] ;  /* 0x0000180a0c0c7980 */ /* 0x000ea2000c101b00 */
[----:B---3--:R-:W-:-:S03]  /*55b0*/  IMAD.WIDE.U32 R8, R4, 0x8, R8 ;  /* 0x0000000804087825 */ /* 0x008fc600078e0008 */
        /* <DEDUP_REMOVED lines=34> */
[----:B------:R-:W2:Y:S04]  /*57e0*/  LD.E.64 R10, desc[UR10][R10.64+0x60] ;  /* 0x0000600a0a0a7980 */ /* 0x000ea8000c101b00 */
[----:B--2---:R0:W-:Y:S04]  /*57f0*/  STL.64 [R5+0x88], R10 ;  /* 0x0000880a05007387 */ /* 0x0041e80000100a00 */
[----:B------:R-:W2:Y:S01]  /*5800*/  LD.E.64 R12, desc[UR10][R12.64+0x68] ;  /* 0x0000680a0c0c7980 */ /* 0x000ea2000c101b00 */
[----:B---3--:R-:W-:-:S03]  /*5810*/  IMAD.WIDE.U32 R6, R4, 0x8, R6 ;  /* 0x0000000804067825 */ /* 0x008fc600078e0006 */
[----:B--2---:R0:W-:Y:S04]  /*5820*/  STL.64 [R5+0x90], R12 ;  /* 0x0000900c05007387 */ /* 0x0041e80000100a00 */
[----:B------:R-:W2:Y:S04]  /*5830*/  LD.E.64 R14, desc[UR10][R14.64+0x70] ;  /* 0x0000700a0e0e7980 */ /* 0x000ea8000c101b00 */
[----:B--2---:R0:W-:Y:S04]  /*5840*/  STL.64 [R5+0x98], R14 ;  /* 0x0000980e05007387 */ /* 0x0041e80000100a00 */
[----:B------:R-:W2:Y:S01]  /*5850*/  LD.E.64 R6, desc[UR10][R6.64+0x78] ;  /* 0x0000780a06067980 */ /* 0x000ea2000c101b00 */
[----:B------:R-:W-:-:S05]  /*5860*/  VIADD R4, R4, 0x10 ;  /* 0x0000001004047836 */ /* 0x000fca0000000000 */
[----:B------:R-:W-:Y:S01]  /*5870*/  ISETP.NE.AND P1, PT, R4, R3, PT ;  /* 0x000000030400720c */ /* 0x000fe20003f25270 */
[----:B--2---:R0:W-:-:S12]  /*5880*/  STL.64 [R5+0xa0], R6 ;  /* 0x0000a00605007387 */ /* 0x0041d80000100a00 */
[----:B------:R-:W-:Y:S05]  /*5890*/  @P1 BRA `(.L_x_77) ;  /* 0xfffffff800f01947 */ /* 0x000fea000383ffff */
.L_x_76:
[----:B------:R-:W-:Y:S05]  /*58a0*/  @!P2 BRA `(.L_x_75) ;  /* 0x000000040020a947 */ /* 0x000fea0003800000 */
[----:B------:R-:W-:Y:S02]  /*58b0*/  ISETP.GE.U32.AND P1, PT, R16, 0x8, PT ;  /* 0x000000081000780c */ /* 0x000fe40003f26070 */
[----:B0--3--:R-:W-:-:S04]  /*58c0*/  LOP3.LUT R5, R0, 0x7, RZ, 0xc0, !PT ;  /* 0x0000000700057812 */ /* 0x009fc800078ec0ff */
[----:B------:R-:W-:-:S07]  /*58d0*/  ISETP.NE.AND P2, PT, R5, RZ, PT ;  /* 0x000000ff0500720c */ /* 0x000fce0003f45270 */
[----:B------:R-:W-:Y:S06]  /*58e0*/  @!P1 BRA `(.L_x_78) ;  /* 0x0000000000889947 */ /* 0x000fec0003800000 */
[----:B------:R-:W-:-:S05]  /*58f0*/  LEA R4, R3, UR13, 0x3 ;  /* 0x0000000d03047c11 */ /* 0x000fca000f8e18ff */
        /* <DEDUP_REMOVED lines=31> */
[----:B------:R-:W-:-:S03]  /*5af0*/  VIADD R3, R3, 0x8 ;  /* 0x0000000803037836 */ /* 0x000fc60000000000 */
[----:B--2---:R0:W-:Y:S04]  /*5b00*/  STL.64 [R4+0x60], R10 ;  /* 0x0000600a04007387 */ /* 0x0041e80000100a00 */
.L_x_78:
[----:B------:R-:W-:Y:S05]  /*5b10*/  @!P2 BRA `(.L_x_75) ;  /* 0x000000000084a947 */ /* 0x000fea0003800000 */
[----:B------:R-:W-:Y:S02]  /*5b20*/  ISETP.GE.U32.AND P1, PT, R5, 0x4, PT ;  /* 0x000000040500780c */ /* 0x000fe40003f26070 */
[----:B0-----:R-:W-:-:S04]  /*5b30*/  LOP3.LUT R12, R0, 0x3, RZ, 0xc0, !PT ;  /* 0x00000003000c7812 */ /* 0x001fc800078ec0ff */
[----:B------:R-:W-:-:S07]  /*5b40*/  ISETP.NE.AND P2, PT, R12, RZ, PT ;  /* 0x000000ff0c00720c */ /* 0x000fce0003f45270 */
[----:B------:R-:W-:Y:S06]  /*5b50*/  @!P1 BRA `(.L_x_79) ;  /* 0x0000000000489947 */ /* 0x000fec0003800000 */
[----:B------:R-:W-:-:S05]  /*5b60*/  LEA R13, R3, UR13, 0x3 ;  /* 0x0000000d030d7c11 */ /* 0x000fca000f8e18ff */
[----:B------:R-:W2:Y:S04]  /*5b70*/  LDL.64 R4, [R13] ;  /* 0x000000000d047983 */ /* 0x000ea80000100a00 */
[----:B------:R-:W3:Y:S04]  /*5b80*/  LDL.64 R6, [R13+0x8] ;  /* 0x000008000d067983 */ /* 0x000ee80000100a00 */
[----:B------:R-:W4:Y:S04]  /*5b90*/  LDL.64 R8, [R13+0x10] ;  /* 0x000010000d087983 */ /* 0x000f280000100a00 */
[----:B------:R-:W5:Y:S01]  /*5ba0*/  LDL.64 R10, [R13+0x18] ;  /* 0x000018000d0a7983 */ /* 0x000f620000100a00 */
[----:B--2---:R-:W-:-:S06]  /*5bb0*/  IMAD.WIDE.U32 R4, R3, 0x8, R4 ;  /* 0x0000000803047825 */ /* 0x004fcc00078e0004 */
[----:B------:R-:W2:Y:S01]  /*5bc0*/  LD.E.64 R4, desc[UR10][R4.64] ;  /* 0x0000000a04047980 */ /* 0x000ea2000c101b00 */
[----:B---3--:R-:W-:-:S03]  /*5bd0*/  IMAD.WIDE.U32 R6, R3, 0x8, R6 ;  /* 0x0000000803067825 */ /* 0x008fc600078e0006 */
[----:B--2---:R0:W-:Y:S04]  /*5be0*/  STL.64 [R13+0x28], R4 ;  /* 0x000028040d007387 */ /* 0x0041e80000100a00 */
[----:B------:R-:W2:Y:S01]  /*5bf0*/  LD.E.64 R6, desc[UR10][R6.64+0x8] ;  /* 0x0000080a06067980 */ /* 0x000ea2000c101b00 */
[----:B----4-:R-:W-:-:S03]  /*5c00*/  IMAD.WIDE.U32 R8, R3, 0x8, R8 ;  /* 0x0000000803087825 */ /* 0x010fc600078e0008 */
[----:B--2---:R0:W-:Y:S04]  /*5c10*/  STL.64 [R13+0x30], R6 ;  /* 0x000030060d007387 */ /* 0x0041e80000100a00 */
[----:B------:R-:W2:Y:S01]  /*5c20*/  LD.E.64 R8, desc[UR10][R8.64+0x10] ;  /* 0x0000100a08087980 */ /* 0x000ea2000c101b00 */
[----:B-----5:R-:W-:-:S03]  /*5c30*/  IMAD.WIDE.U32 R10, R3, 0x8, R10 ;  /* 0x00000008030a7825 */ /* 0x020fc600078e000a */
[----:B--2---:R0:W-:Y:S04]  /*5c40*/  STL.64 [R13+0x38], R8 ;  /* 0x000038080d007387 */ /* 0x0041e80000100a00 */
[----:B------:R-:W2:Y:S01]  /*5c50*/  LD.E.64 R10, desc[UR10][R10.64+0x18] ;  /* 0x0000180a0a0a7980 */ /* 0x000ea2000c101b00 */
[----:B------:R-:W-:-:S03]  /*5c60*/  IADD3 R3, PT, PT, R3, 0x4, RZ ;  /* 0x0000000403037810 */ /* 0x000fc60007ffe0ff */
[----:B--2---:R0:W-:Y:S04]  /*5c70*/  STL.64 [R13+0x40], R10 ;  /* 0x0000400a0d007387 */ /* 0x0041e80000100a00 */
.L_x_79:
[----:B------:R-:W-:Y:S05]  /*5c80*/  @!P2 BRA `(.L_x_75) ;  /* 0x000000000028a947 */ /* 0x000fea0003800000 */
[----:B------:R-:W-:-:S05]  /*5c90*/  UMOV UR4, URZ ;  /* 0x000000ff00047c82 */ /* 0x000fca0008000000 */
.L_x_80:
[----:B0-----:R-:W-:-:S05]  /*5ca0*/  LEA R7, R3, UR13, 0x3 ;  /* 0x0000000d03077c11 */ /* 0x001fca000f8e18ff */
[----:B------:R-:W2:Y:S02]  /*5cb0*/  LDL.64 R4, [R7] ;  /* 0x0000000007047983 */ /* 0x000ea40000100a00 */
[----:B--2---:R-:W-:-:S06]  /*5cc0*/  IMAD.WIDE.U32 R4, R3, 0x8, R4 ;  /* 0x0000000803047825 */ /* 0x004fcc00078e0004 */
[----:B------:R-:W2:Y:S01]  /*5cd0*/  LD.E.64 R4, desc[UR10][R4.64] ;  /* 0x0000000a04047980 */ /* 0x000ea2000c101b00 */
[----:B------:R-:W-:Y:S01]  /*5ce0*/  UIADD3 UR4, UPT, UPT, UR4, 0x1, URZ ;  /* 0x0000000104047890 */ /* 0x000fe2000fffe0ff */
[----:B------:R-:W-:-:S05]  /*5cf0*/  VIADD R3, R3, 0x1 ;  /* 0x0000000103037836 */ /* 0x000fca0000000000 */
[----:B------:R-:W-:Y:S01]  /*5d00*/  ISETP.NE.AND P1, PT, R12, UR4, PT ;  /* 0x000000040c007c0c */ /* 0x000fe2000bf25270 */
[----:B--2---:R0:W-:-:S12]  /*5d10*/  STL.64 [R7+0x28], R4 ;  /* 0x0000280407007387 */ /* 0x0041d80000100a00 */
[----:B------:R-:W-:Y:S05]  /*5d20*/  @P1 BRA `(.L_x_80) ;  /* 0xfffffffc00dc1947 */ /* 0x000fea000383ffff */
.L_x_75:
[----:B------:R-:W-:-:S13]  /*5d30*/  ISETP.GE.AND P1, PT, R0, 0x2, PT ;  /* 0x000000020000780c */ /* 0x000fda0003f26270 */
[----:B------:R-:W-:Y:S05]  /*5d40*/  @!P1 BRA `(.L_x_81) ;  /* 0x0000000400c09947 */ /* 0x000fea0003800000 */
[----:B-1--4-:R-:W-:Y:S01]  /*5d50*/  VIADD R3, R0, 0xfffffffe ;  /* 0xfffffffe00037836 */ /* 0x012fe20000000000 */
[----:B------:R-:W-:-:S04]  /*5d60*/  UMOV UR5, 0x1 ;  /* 0x0000000100057882 */ /* 0x000fc80000000000 */
[----:B------:R-:W-:Y:S01]  /*5d70*/  ISETP.GE.U32.AND P1, PT, R3, 0xf, PT ;  /* 0x0000000f0300780c */ /* 0x000fe20003f26070 */
[----:B------:R-:W-:-:S05]  /*5d80*/  VIADD R3, R0, 0xffffffff ;  /* 0xffffffff00037836 */ /* 0x000fca0000000000 */
[----:B------:R-:W-:-:S07]  /*5d90*/  LOP3.LUT R32, R3, 0xf, RZ, 0xc0, !PT ;  /* 0x0000000f03207812 */ /* 0x000fce00078ec0ff */
[----:B------:R-:W-:Y:S05]  /*5da0*/  @!P1 BRA `(.L_x_82) ;  /* 0x0000000000a09947 */ /* 0x000fea0003800000 */
[----:B------:R-:W-:Y:S01]  /*5db0*/  LOP3.LUT R33, R3, 0xfffffff0, RZ, 0xc0, !PT ;  /* 0xfffffff003217812 */ /* 0x000fe200078ec0ff */
[----:B------:R-:W-:-:S06]  /*5dc0*/  UMOV UR4, 0x1 ;  /* 0x0000000100047882 */ /* 0x000fcc0000000000 */
.L_x_83:
[----:B------:R-:W-:-:S09]  /*5dd0*/  ULEA UR5, UR4, UR15, 0x3 ;  /* 0x0000000f04057291 */ /* 0x000fd2000f8e18ff */
[----:B------:R-:W4:Y:S04]  /*5de0*/  LDL.64 R22, [UR5] ;  /* 0x00000005ff167983 */ /* 0x000f280008100a00 */
[----:B--2---:R-:W2:Y:S04]  /*5df0*/  LDL.64 R24, [UR5+0x8] ;  /* 0x00000805ff187983 */ /* 0x004ea80008100a00 */
[----:B------:R-:W2:Y:S04]  /*5e00*/  LDL.64 R26, [UR5+0x10] ;  /* 0x00001005ff1a7983 */ /* 0x000ea80008100a00 */
[----:B0--3--:R-:W3:Y:S04]  /*5e10*/  LDL.64 R4, [UR5+0x18] ;  /* 0x00001805ff047983 */ /* 0x009ee80008100a00 */
[----:B------:R-:W3:Y:S04]  /*5e20*/  LDL.64 R6, [UR5+0x20] ;  /* 0x00002005ff067983 */ /* 0x000ee80008100a00 */
[----:B------:R-:W3:Y:S04]  /*5e30*/  LDL.64 R8, [UR5+0x28] ;  /* 0x00002805ff087983 */ /* 0x000ee80008100a00 */
[----:B------:R-:W3:Y:S04]  /*5e40*/  LDL.64 R10, [UR5+0x30] ;  /* 0x00003005ff0a7983 */ /* 0x000ee80008100a00 */
[----:B------:R-:W3:Y:S04]  /*5e50*/  LDL.64 R12, [UR5+0x38] ;  /* 0x00003805ff0c7983 */ /* 0x000ee80008100a00 */
[----:B------:R-:W3:Y:S04]  /*5e60*/  LDL.64 R14, [UR5+0x40] ;  /* 0x00004005ff0e7983 */ /* 0x000ee80008100a00 */
[----:B-----5:R-:W3:Y:S04]  /*5e70*/  LDL.64 R16, [UR5+0x48] ;  /* 0x00004805ff107983 */ /* 0x020ee80008100a00 */
[----:B------:R-:W3:Y:S04]  /*5e80*/  LDL.64 R18, [UR5+0x50] ;  /* 0x00005005ff127983 */ /* 0x000ee80008100a00 */
[----:B------:R-:W3:Y:S04]  /*5e90*/  LDL.64 R20, [UR5+0x58] ;  /* 0x00005805ff147983 */ /* 0x000ee80008100a00 */
[----:B------:R-:W3:Y:S04]  /*5ea0*/  LDL.64 R28, [UR5+0x70] ;  /* 0x00007005ff1c7983 */ /* 0x000ee80008100a00 */
[----:B------:R-:W3:Y:S04]  /*5eb0*/  LDL.64 R30, [UR5+0x78] ;  /* 0x00007805ff1e7983 */ /* 0x000ee80008100a00 */
[----:B----4-:R0:W-:Y:S04]  /*5ec0*/  STL.64 [UR5+-0x8], R22 ;  /* 0xfffff816ff007987 */ /* 0x0101e80008100a05 */
[----:B--2---:R1:W-:Y:S04]  /*5ed0*/  STL.64 [UR5], R24 ;  /* 0x00000018ff007987 */ /* 0x0043e80008100a05 */
[----:B0-----:R-:W2:Y:S04]  /*5ee0*/  LDL.64 R22, [UR5+0x60] ;  /* 0x00006005ff167983 */ /* 0x001ea80008100a00 */
[----:B-1----:R-:W4:Y:S04]  /*5ef0*/  LDL.64 R24, [UR5+0x68] ;  /* 0x00006805ff187983 */ /* 0x002f280008100a00 */
[----:B------:R1:W-:Y:S04]  /*5f00*/  STL.64 [UR5+0x8], R26 ;  /* 0x0000081aff007987 */ /* 0x0003e80008100a05 */
[----:B---3--:R1:W-:Y:S04]  /*5f10*/  STL.64 [UR5+0x10], R4 ;  /* 0x00001004ff007987 */ /* 0x0083e80008100a05 */
[----:B------:R1:W-:Y:S04]  /*5f20*/  STL.64 [UR5+0x18], R6 ;  /* 0x00001806ff007987 */ /* 0x0003e80008100a05 */
        /* <DEDUP_REMOVED lines=9> */
[----:B--2---:R1:W-:Y:S04]  /*5fc0*/  STL.64 [UR5+0x58], R22 ;  /* 0x00005816ff007987 */ /* 0x0043e80008100a05 */
[----:B----4-:R1:W-:Y:S01]  /*5fd0*/  STL.64 [UR5+0x60], R24 ;  /* 0x00006018ff007987 */ /* 0x0103e20008100a05 */
[----:B------:R-:W-:-:S06]  /*5fe0*/  UIADD3 UR5, UPT, UPT, UR4, 0xf, URZ ;  /* 0x0000000f04057890 */ /* 0x000fcc000fffe0ff */
[----:B------:R-:W-:Y:S01]  /*5ff0*/  ISETP.NE.AND P1, PT, R33, UR5, PT ;  /* 0x0000000521007c0c */ /* 0x000fe2000bf25270 */
[----:B------:R-:W-:-:S12]  /*6000*/  UIADD3 UR4, UPT, UPT, UR4, 0x10, URZ ;  /* 0x0000001004047890 */ /* 0x000fd8000fffe0ff */
[----:B-1----:R-:W-:Y:S05]  /*6010*/  @P1 BRA `(.L_x_83) ;  /* 0xfffffffc006c1947 */ /* 0x002fea000383ffff */
[----:B------:R-:W-:-:S05]  /*6020*/  UMOV UR5, UR4 ;  /* 0x0000000400057c82 */ /* 0x000fca0008000000 */
.L_x_82:
[----:B------:R-:W-:-:S13]  /*6030*/  ISETP.NE.AND P1, PT, R32, RZ, PT ;  /* 0x000000ff2000720c */ /* 0x000fda0003f25270 */
[----:B------:R-:W-:Y:S05]  /*6040*/  @!P1 BRA `(.L_x_81) ;  /* 0x0000000400009947 */ /* 0x000fea0003800000 */
[----:B------:R-:W-:Y:S02]  /*6050*/  ISETP.GE.U32.AND P1, PT, R32, 0x8, PT ;  /* 0x000000082000780c */ /* 0x000fe40003f26070 */
[----:B0--3--:R-:W-:-:S04]  /*6060*/  LOP3.LUT R12, R3, 0x7, RZ, 0xc0, !PT ;  /* 0x00000007030c7812 */ /* 0x009fc800078ec0ff */
[----:B------:R-:W-:-:S07]  /*6070*/  ISETP.NE.AND P2, PT, R12, RZ, PT ;  /* 0x000000ff0c00720c */ /* 0x000fce0003f45270 */
[----:B------:R-:W-:Y:S06]  /*6080*/  @!P1 BRA `(.L_x_84) ;  /* 0x00000000007c9947 */ /* 0x000fec0003800000 */
[----:B------:R-:W-:-:S09]  /*6090*/  ULEA UR7, UR5, UR15, 0x3 ;  /* 0x0000000f05077291 */ /* 0x000fd2000f8e18ff */
[----:B--2---:R-:W2:Y:S01]  /*60a0*/  LDL.64 R4, [UR7] ;  /* 0x00000007ff047983 */ /* 0x004ea20008100a00 */
[----:B------:R-:W-:Y:S02]  /*60b0*/  UIADD3 UR4, UPT, UPT, UR5, 0x1, URZ ;  /* 0x0000000105047890 */ /* 0x000fe4000fffe0ff */
[----:B------:R-:W-:Y:S02]  /*60c0*/  ULEA UR8, UR5, UR15, 0x3 ;  /* 0x0000000f05087291 */ /* 0x000fe4000f8e18ff */
[----:B------:R-:W-:-:S07]  /*60d0*/  ULEA UR4, UR4, UR15, 0x3 ;  /* 0x0000000f04047291 */ /* 0x000fce000f8e18ff */
[----:B--2---:R0:W-:Y:S04]  /*60e0*/  STL.64 [UR8+-0x8], R4 ;  /* 0xfffff804ff007987 */ /* 0x0041e80008100a08 */
[----:B------:R-:W2:Y:S01]  /*60f0*/  LDL.64 R6, [UR4] ;  /* 0x00000004ff067983 */ /* 0x000ea20008100a00 */
[----:B------:R-:W-:-:S04]  /*6100*/  UIADD3 UR4, UPT, UPT, UR5, 0x2, URZ ;  /* 0x0000000205047890 */ /* 0x000fc8000fffe0ff */
[----:B------:R-:W-:Y:S01]  /*6110*/  ULEA UR4, UR4, UR15, 0x3 ;  /* 0x0000000f04047291 */ /* 0x000fe2000f8e18ff */
[----:B--2---:R1:W-:Y:S08]  /*6120*/  STL.64 [UR8], R6 ;  /* 0x00000006ff007987 */ /* 0x0043f00008100a08 */
[----:B------:R-:W2:Y:S01]  /*6130*/  LDL.64 R8, [UR4] ;  /* 0x00000004ff087983 */ /* 0x000ea20008100a00 */
[----:B------:R-:W-:-:S04]  /*6140*/  UIADD3 UR4, UPT, UPT, UR5, 0x3, URZ ;  /* 0x0000000305047890 */ /* 0x000fc8000fffe0ff */
[----:B------:R-:W-:Y:S01]  /*6150*/  ULEA UR4, UR4, UR15, 0x3 ;  /* 0x0000000f04047291 */ /* 0x000fe2000f8e18ff */
[----:B--2---:R2:W-:Y:S08]  /*6160*/  STL.64 [UR8+0x8], R8 ;  /* 0x00000808ff007987 */ /* 0x0045f00008100a08 */
[----:B------:R-:W3:Y:S01]  /*6170*/  LDL.64 R10, [UR4] ;  /* 0x00000004ff0a7983 */ /* 0x000ee20008100a00 */
[----:B------:R-:W-:-:S04]  /*6180*/  UIADD3 UR4, UPT, UPT, UR5, 0x4, URZ ;  /* 0x0000000405047890 */ /* 0x000fc8000fffe0ff */
[----:B------:R-:W-:Y:S01]  /*6190*/  ULEA UR4, UR4, UR15, 0x3 ;  /* 0x0000000f04047291 */ /* 0x000fe2000f8e18ff */
[----:B---3--:R3:W-:Y:S08]  /*61a0*/  STL.64 [UR8+0x10], R10 ;  /* 0x0000100aff007987 */ /* 0x0087f00008100a08 */
[----:B0-----:R-:W4:Y:S01]  /*61b0*/  LDL.64 R4, [UR4] ;  /* 0x00000004ff047983 */ /* 0x001f220008100a00 */
[----:B------:R-:W-:-:S04]  /*61c0*/  UIADD3 UR4, UPT, UPT, UR5, 0x5, URZ ;  /* 0x0000000505047890 */ /* 0x000fc8000fffe0ff */
[----:B------:R-:W-:Y:S01]  /*61d0*/  ULEA UR4, UR4, UR15, 0x3 ;  /* 0x0000000f04047291 */ /* 0x000fe2000f8e18ff */
[----:B----4-:R0:W-:Y:S08]  /*61e0*/  STL.64 [UR8+0x18], R4 ;  /* 0x00001804ff007987 */ /* 0x0101f00008100a08 */
[----:B-1----:R-:W4:Y:S01]  /*61f0*/  LDL.64 R6, [UR4] ;  /* 0x00000004ff067983 */ /* 0x002f220008100a00 */
[----:B------:R-:W-:-:S04]  /*6200*/  UIADD3 UR4, UPT, UPT, UR5, 0x6, URZ ;  /* 0x0000000605047890 */ /* 0x000fc8000fffe0ff */
[----:B------:R-:W-:Y:S01]  /*6210*/  ULEA UR4, UR4, UR15, 0x3 ;  /* 0x0000000f04047291 */ /* 0x000fe2000f8e18ff */
[----:B----4-:R0:W-:Y:S08]  /*6220*/  STL.64 [UR8+0x20], R6 ;  /* 0x00002006ff007987 */ /* 0x0101f00008100a08 */
[----:B--2---:R-:W2:Y:S04]  /*6230*/  LDL.64 R8, [UR4] ;  /* 0x00000004ff087983 */ /* 0x004ea80008100a00 */
[----:B--2---:R0:W-:Y:S04]  /*6240*/  STL.64 [UR8+0x28], R8 ;  /* 0x00002808ff007987 */ /* 0x0041e80008100a08 */
[----:B---3--:R-:W2:Y:S01]  /*6250*/  LDL.64 R10, [UR7+0x38] ;  /* 0x00003807ff0a7983 */ /* 0x008ea20008100a00 */
[----:B------:R-:W-:-:S03]  /*6260*/  UIADD3 UR5, UPT, UPT, UR5, 0x8, URZ ;  /* 0x0000000805057890 */ /* 0x000fc6000fffe0ff */
[----:B--2---:R0:W-:Y:S09]  /*6270*/  STL.64 [UR8+0x30], R10 ;  /* 0x0000300aff007987 */ /* 0x0041f20008100a08 */
.L_x_84:
[----:B------:R-:W-:Y:S05]  /*6280*/  @!P2 BRA `(.L_x_81) ;  /* 0x000000000070a947 */ /* 0x000fea0003800000 */
[----:B------:R-:W-:Y:S02]  /*6290*/  ISETP.GE.U32.AND P1, PT, R12, 0x4, PT ;  /* 0x000000040c00780c */ /* 0x000fe40003f26070 */
[----:B------:R-:W-:-:S04]  /*62a0*/  LOP3.LUT R3, R3, 0x3, RZ, 0xc0, !PT ;  /* 0x0000000303037812 */ /* 0x000fc800078ec0ff */
[----:B------:R-:W-:-:S07]  /*62b0*/  ISETP.NE.AND P2, PT, R3, RZ, PT ;  /* 0x000000ff0300720c */ /* 0x000fce0003f45270 */
[----:B------:R-:W-:Y:S06]  /*62c0*/  @!P1 BRA `(.L_x_85) ;  /* 0x00000000003c9947 */ /* 0x000fec0003800000 */
[----:B------:R-:W-:-:S09]  /*62d0*/  ULEA UR7, UR5, UR15, 0x3 ;  /* 0x0000000f05077291 */ /* 0x000fd2000f8e18ff */
[----:B0-2---:R-:W2:Y:S01]  /*62e0*/  LDL.64 R4, [UR7] ;  /* 0x00000007ff047983 */ /* 0x005ea20008100a00 */
        /* <DEDUP_REMOVED lines=8> */
[----:B------:R-:W2:Y:S04]  /*6370*/  LDL.64 R8, [UR4] ;  /* 0x00000004ff087983 */ /* 0x000ea80008100a00 */
[----:B--2---:R1:W-:Y:S04]  /*6380*/  STL.64 [UR8+0x8], R8 ;  /* 0x00000808ff007987 */ /* 0x0043e80008100a08 */
[----:B------:R-:W2:Y:S01]  /*6390*/  LDL.64 R10, [UR7+0x18] ;  /* 0x00001807ff0a7983 */ /* 0x000ea20008100a00 */
[----:B------:R-:W-:-:S03]  /*63a0*/  UIADD3 UR5, UPT, UPT, UR5, 0x4, URZ ;  /* 0x0000000405057890 */ /* 0x000fc6000fffe0ff */
[----:B--2---:R1:W-:Y:S09]  /*63b0*/  STL.64 [UR8+0x10], R10 ;  /* 0x0000100aff007987 */ /* 0x0043f20008100a08 */
.L_x_85:
[----:B------:R-:W-:Y:S05]  /*63c0*/  @!P2 BRA `(.L_x_81) ;  /* 0x000000000020a947 */ /* 0x000fea0003800000 */
[----:B------:R-:W-:-:S05]  /*63d0*/  UMOV UR4, URZ ;  /* 0x000000ff00047c82 */ /* 0x000fca0008000000 */
.L_x_86:
[----:B------:R-:W-:-:S09]  /*63e0*/  ULEA UR7, UR5, UR15, 0x3 ;  /* 0x0000000f05077291 */ /* 0x000fd2000f8e18ff */
[----:B012---:R-:W2:Y:S01]  /*63f0*/  LDL.64 R4, [UR7] ;  /* 0x00000007ff047983 */ /* 0x007ea20008100a00 */
[----:B------:R-:W-:Y:S02]  /*6400*/  UIADD3 UR4, UPT, UPT, UR4, 0x1, URZ ;  /* 0x0000000104047890 */ /* 0x000fe4000fffe0ff */
[----:B------:R-:W-:-:S04]  /*6410*/  UIADD3 UR5, UPT, UPT, UR5, 0x1, URZ ;  /* 0x0000000105057890 */ /* 0x000fc8000fffe0ff */
[----:B------:R-:W-:Y:S01]  /*6420*/  ISETP.NE.AND P1, PT, R3, UR4, PT ;  /* 0x0000000403007c0c */ /* 0x000fe2000bf25270 */
[----:B--2---:R0:W-:-:S12]  /*6430*/  STL.64 [UR7+-0x8], R4 ;  /* 0xfffff804ff007987 */ /* 0x0041d80008100a07 */
[----:B------:R-:W-:Y:S05]  /*6440*/  @P1 BRA `(.L_x_86) ;  /* 0xfffffffc00e41947 */ /* 0x000fea000383ffff */
.L_x_81:
[C---:B01234-:R-:W-:Y:S01]  /*6450*/  LEA R4, R0.reuse, UR15, 0x3 ;  /* 0x0000000f00047c11 */ /* 0x05ffe2000f8e18ff */
[----:B------:R-:W-:Y:S01]  /*6460*/  BSSY.RECONVERGENT B2, `(.L_x_87) ;  /* 0x0000236000027945 */ /* 0x000fe20003800200 */
[----:B------:R-:W-:-:S03]  /*6470*/  VIADD R3, R0, 0xffffffff ;  /* 0xffffffff00037836 */ /* 0x000fc60000000000 */
[----:B------:R0:W-:Y:S01]  /*6480*/  STL.64 [R4+-0x8], RZ ;  /* 0xfffff8ff04007387 */ /* 0x0001e20000100a00 */
[----:B------:R-:W-:Y:S05]  /*6490*/  @!P0 BRA `(.L_x_88) ;  /* 0x00000014006c8947 */ /* 0x000fea0003800000 */
[----:B0-----:R-:W-:-:S07]  /*64a0*/  IMAD.MOV.U32 R4, RZ, RZ, RZ ;  /* 0x000000ffff047224 */ /* 0x001fce00078e00ff */
.L_x_125:
[----:B------:R-:W-:Y:S01]  /*64b0*/  BSSY.RELIABLE B1, `(.L_x_89) ;  /* 0x0000154000017945 */ /* 0x000fe20003800100 */
[C---:B------:R-:W-:Y:S01]  /*64c0*/  IADD3 R5, PT, PT, R4.reuse, 0x1, RZ ;  /* 0x0000000104057810 */ /* 0x040fe20007ffe0ff */
[----:B------:R-:W-:Y:S01]  /*64d0*/  IMAD.MOV.U32 R7, RZ, RZ, RZ ;  /* 0x000000ffff077224 */ /* 0x000fe200078e00ff */
[----:B------:R-:W-:-:S07]  /*64e0*/  LEA R6, R4, UR13, 0x3 ;  /* 0x0000000d04067c11 */ /* 0x000fce000f8e18ff */
.L_x_124:
[----:B------:R-:W-:Y:S01]  /*64f0*/  BSSY.RECONVERGENT B0, `(.L_x_90) ;  /* 0x0000012000007945 */ /* 0x000fe20003800200 */
[----:B01----:R-:W-:-:S07]  /*6500*/  IMAD.MOV.U32 R0, RZ, RZ, R4 ;  /* 0x000000ffff007224 */ /* 0x003fce00078e0004 */
.L_x_92:
[----:B------:R-:W-:Y:S01]  /*6510*/  ISETP.NE.AND P0, PT, R0, R3, PT ;  /* 0x000000030000720c */ /* 0x000fe20003f05270 */
[----:B------:R-:W-:Y:S02]  /*6520*/  IMAD.MOV.U32 R15, RZ, RZ, R0 ;  /* 0x000000ffff0f7224 */ /* 0x000fe400078e0000 */
[----:B------:R-:W-:-:S10]  /*6530*/  IMAD.MOV.U32 R31, RZ, RZ, R3 ;  /* 0x000000ffff1f7224 */ /* 0x000fd400078e0003 */
[----:B------:R-:W-:Y:S05]  /*6540*/  @!P0 BRA `(.L_x_91) ;  /* 0x0000000000308947 */ /* 0x000fea0003800000 */
[----:B------:R-:W-:-:S05]  /*6550*/  LEA R14, R0, UR13, 0x3 ;  /* 0x0000000d000e7c11 */ /* 0x000fca000f8e18ff */
[----:B------:R-:W2:Y:S04]  /*6560*/  LDL.64 R8, [R14+0x28] ;  /* 0x000028000e087983 */ /* 0x000ea80000100a00 */
[----:B------:R-:W2:Y:S04]  /*6570*/  LDL.64 R10, [R14+0x30] ;  /* 0x000030000e0a7983 */ /* 0x000ea80000100a00 */
[----:B------:R-:W3:Y:S01]  /*6580*/  LDL.64 R12, [R14+0x50] ;  /* 0x000050000e0c7983 */ /* 0x000ee20000100a00 */
[----:B------:R-:W-:Y:S01]  /*6590*/  UMOV UR4, 0x812dea11 ;  /* 0x812dea1100047882 */ /* 0x000fe20000000000 */
[----:B------:R-:W-:Y:S01]  /*65a0*/  UMOV UR5, 0x3d719799 ;  /* 0x3d71979900057882 */ /* 0x000fe20000000000 */
[----:B------:R-:W-:Y:S01]  /*65b0*/  VIADD R0, R0, 0x1 ;  /* 0x0000000100007836 */ /* 0x000fe20000000000 */
[----:B--2---:R-:W-:-:S08]  /*65c0*/  DADD R8, |R8|, |R10| ;  /* 0x0000000008087229 */ /* 0x004fd0000000060a */
[----:B------:R-:W-:-:S08]  /*65d0*/  DMUL R8, R8, UR4 ;  /* 0x0000000408087c28 */ /* 0x000fd00008000000 */
[----:B---3--:R-:W-:-:S14]  /*65e0*/  DSETP.GTU.AND P0, PT, |R12|, R8, PT ;  /* 0x000000080c00722a */ /* 0x008fdc0003f0c200 */
[----:B------:R-:W-:Y:S05]  /*65f0*/  @P0 BRA `(.L_x_92) ;  /* 0xfffffffc00c40947 */ /* 0x000fea000383ffff */
[----:B------:R-:W-:-:S07]  /*6600*/  MOV R31, R15 ;  /* 0x0000000f001f7202 */ /* 0x000fce0000000f00 */
.L_x_91:
[----:B------:R-:W-:Y:S05]  /*6610*/  BSYNC.RECONVERGENT B0 ;  /* 0x0000000000007941 */ /* 0x000fea0003800200 */
.L_x_90:
[----:B------:R-:W-:-:S13]  /*6620*/  ISETP.NE.AND P0, PT, R31, R4, PT ;  /* 0x000000041f00720c */ /* 0x000fda0003f05270 */
[----:B------:R-:W-:Y:S05]  /*6630*/  @!P0 BRA `(.L_x_93) ;  /* 0x0000001000ec8947 */ /* 0x000fea0003800000 */
[----:B------:R-:W-:-:S13]  /*6640*/  ISETP.NE.AND P0, PT, R7, 0x1e, PT ;  /* 0x0000001e0700780c */ /* 0x000fda0003f05270 */
[----:B------:R-:W-:Y:S05]  /*6650*/  @!P0 BREAK.RELIABLE B1 ;  /* 0x0000000000018942 */ /* 0x000fea0003800100 */
[----:B------:R-:W-:Y:S05]  /*6660*/  @!P0 BRA `(.L_x_94) ;  /* 0x0000002000548947 */ /* 0x000fea0003800000 */
[----:B------:R-:W2:Y:S04]  /*6670*/  LDL.64 R10, [R6+0x50] ;  /* 0x00005000060a7983 */ /* 0x000ea80000100a00 */
[----:B------:R-:W3:Y:S04]  /*6680*/  LDL.64 R22, [R6+0x30] ;  /* 0x0000300006167983 */ /* 0x000ee80000100a00 */
[----:B------:R-:W3:Y:S01]  /*6690*/  LDL.64 R12, [R6+0x28] ;  /* 0x00002800060c7983 */ /* 0x000ee20000100a00 */
[----:B------:R-:W-:Y:S01]  /*66a0*/  IMAD.MOV.U32 R8, RZ, RZ, 0x1 ;  /* 0x00000001ff087424 */ /* 0x000fe200078e00ff */
[----:B------:R-:W-:Y:S01]  /*66b0*/  BSSY.RECONVERGENT B3, `(.L_x_95) ;  /* 0x0000014000037945 */ /* 0x000fe20003800200 */
[----:B--2---:R-:W-:-:S06]  /*66c0*/  DADD R20, R10, R10 ;  /* 0x000000000a147229 */ /* 0x004fcc000000000a */
[----:B------:R-:W0:Y:S01]  /*66d0*/  MUFU.RCP64H R9, R21 ;  /* 0x0000001500097308 */ /* 0x000e220000001800 */
[----:B---3--:R-:W-:-:S10]  /*66e0*/  DADD R22, R22, -R12 ;  /* 0x0000000016167229 */ /* 0x008fd4000000080c */
[----:B------:R-:W-:Y:S01]  /*66f0*/  FSETP.GEU.AND P1, PT, |R23|, 6.5827683646048100446e-37, PT ;  /* 0x036000001700780b */ /* 0x000fe20003f2e200 */
[----:B0-----:R-:W-:-:S08]  /*6700*/  DFMA R14, -R20, R8, 1 ;  /* 0x3ff00000140e742b */ /* 0x001fd00000000108 */
[----:B------:R-:W-:-:S08]  /*6710*/  DFMA R14, R14, R14, R14 ;  /* 0x0000000e0e0e722b */ /* 0x000fd0000000000e */
[----:B------:R-:W-:-:S08]  /*6720*/  DFMA R14, R8, R14, R8 ;  /* 0x0000000e080e722b */ /* 0x000fd00000000008 */
[----:B------:R-:W-:-:S08]  /*6730*/  DFMA R8, -R20, R14, 1 ;  /* 0x3ff000001408742b */ /* 0x000fd0000000010e */
[----:B------:R-:W-:-:S08]  /*6740*/  DFMA R8, R14, R8, R14 ;  /* 0x000000080e08722b */ /* 0x000fd0000000000e */
[----:B------:R-:W-:-:S08]  /*6750*/  DMUL R14, R22, R8 ;  /* 0x00000008160e7228 */ /* 0x000fd00000000000 */
[----:B-----5:R-:W-:-:S08]  /*6760*/  DFMA R16, -R20, R14, R22 ;  /* 0x0000000e1410722b */ /* 0x020fd00000000116 */
[----:B------:R-:W-:-:S10]  /*6770*/  DFMA R14, R8, R16, R14 ;  /* 0x00000010080e722b */ /* 0x000fd4000000000e */
[----:B------:R-:W-:-:S05]  /*6780*/  FFMA R0, RZ, R21, R15 ;  /* 0x00000015ff007223 */ /* 0x000fca000000000f */
[----:B------:R-:W-:-:S13]  /*6790*/  FSETP.GT.AND P0, PT, |R0|, 1.469367938527859385e-39, PT ;  /* 0x001000000000780b */ /* 0x000fda0003f04200 */
[----:B------:R-:W-:Y:S05]  /*67a0*/  @P0 BRA P1, `(.L_x_96) ;  /* 0x0000000000100947 */ /* 0x000fea0000800000 */
[----:B------:R-:W-:-:S07]  /*67b0*/  MOV R0, 0x67d0 ;  /* 0x000067d000007802 */ /* 0x000fce0000000f00 */
[----:B------:R-:W-:Y:S05]  /*67c0*/  CALL.REL.NOINC `($__internal_0_$__cuda_sm20_div_rn_f64_full) ;  /* 0x0000002400d07944 */ /* 0x000fea0003c00000 */
[----:B------:R-:W-:Y:S02]  /*67d0*/  IMAD.MOV.U32 R14, RZ, RZ, R18 ;  /* 0x000000ffff0e7224 */ /* 0x000fe400078e0012 */
[----:B------:R-:W-:-:S07]  /*67e0*/  IMAD.MOV.U32 R15, RZ, RZ, R19 ;  /* 0x000000ffff0f7224 */ /* 0x000fce00078e0013 */
.L_x_96:
[----:B------:R-:W-:Y:S05]  /*67f0*/  BSYNC.RECONVERGENT B3 ;  /* 0x0000000000037941 */ /* 0x000fea0003800200 */
.L_x_95:
[----:B------:R-:W-:Y:S01]  /*6800*/  DSETP.MAX.AND P0, P1, |R14|, 1, PT ;  /* 0x3ff000000e00742a */ /* 0x000fe2000390f200 */
[----:B------:R-:W-:Y:S01]  /*6810*/  IMAD.MOV.U32 R0, RZ, RZ, R15 ;  /* 0x000000ffff007224 */ /* 0x000fe200078e000f */
[----:B------:R-:W-:Y:S01]  /*6820*/  MOV R16, 0x80000 ;  /* 0x0008000000107802 */ /* 0x000fe20000000f00 */
[----:B------:R-:W-:Y:S01]  /*6830*/  DADD R20, -RZ, |R14| ;  /* 0x00000000ff147229 */ /* 0x000fe2000000050e */
[----:B------:R-:W-:Y:S02]  /*6840*/  BSSY.RECONVERGENT B3, `(.L_x_97) ;  /* 0x000001a000037945 */ /* 0x000fe40003800200 */
[----:B------:R-:W-:Y:S01]  /*6850*/  FSEL R9, |R0|, 1.875, P0 ;  /* 0x3ff0000000097808 */ /* 0x000fe20000000200 */
[----:B------:R-:W-:-:S05]  /*6860*/  IMAD.MOV.U32 R0, RZ, RZ, R14 ;  /* 0x000000ffff007224 */ /* 0x000fca00078e000e */
[----:B------:R-:W-:Y:S01]  /*6870*/  SEL R8, R0, RZ, P0 ;  /* 0x000000ff00087207 */ /* 0x000fe20000000000 */
[----:B------:R-:W-:Y:S01]  /*6880*/  DSETP.GT.AND P0, PT, |R14|, 1, PT ;  /* 0x3ff000000e00742a */ /* 0x000fe20003f04200 */
[----:B------:R-:W-:Y:S01]  /*6890*/  @P1 LOP3.LUT R9, R16, 0x3ff00000, RZ, 0xfc, !PT ;  /* 0x3ff0000010091812 */ /* 0x000fe200078efcff */
[----:B------:R-:W-:-:S03]  /*68a0*/  IMAD.MOV.U32 R16, RZ, RZ, 0x1 ;  /* 0x00000001ff107424 */ /* 0x000fc600078e00ff */
[----:B------:R-:W0:Y:S01]  /*68b0*/  MUFU.RCP64H R17, R9 ;  /* 0x0000000900117308 */ /* 0x000e220000001800 */
[----:B------:R-:W-:Y:S02]  /*68c0*/  FSEL R22, R20, RZ, !P0 ;  /* 0x000000ff14167208 */ /* 0x000fe40004000000 */
[----:B------:R-:W-:-:S04]  /*68d0*/  FSEL R23, R21, 1.875, !P0 ;  /* 0x3ff0000015177808 */ /* 0x000fc80004000000 */
[----:B------:R-:W-:Y:S01]  /*68e0*/  FSETP.GEU.AND P1, PT, |R23|, 6.5827683646048100446e-37, PT ;  /* 0x036000001700780b */ /* 0x000fe20003f2e200 */
        /* <DEDUP_REMOVED lines=15> */
.L_x_98:
[----:B------:R-:W-:Y:S05]  /*69e0*/  BSYNC.RECONVERGENT B3 ;  /* 0x0000000000037941 */ /* 0x000fea0003800200 */
.L_x_97:
[----:B------:R-:W-:Y:S01]  /*69f0*/  DFMA R24, R18, R18, 1 ;  /* 0x3ff000001218742b */ /* 0x000fe20000000012 */
[----:B------:R-:W-:Y:S01]  /*6a00*/  BSSY.RECONVERGENT B0, `(.L_x_99) ;  /* 0x0000017000007945 */ /* 0x000fe20003800200 */
[----:B------:R-:W-:Y:S02]  /*6a10*/  IMAD.MOV.U32 R18, RZ, RZ, 0x0 ;  /* 0x00000000ff127424 */ /* 0x000fe400078e00ff */
[----:B------:R-:W-:Y:S02]  /*6a20*/  IMAD.MOV.U32 R19, RZ, RZ, 0x3fd80000 ;  /* 0x3fd80000ff137424 */ /* 0x000fe400078e00ff */
[----:B------:R-:W0:Y:S04]  /*6a30*/  MUFU.RSQ64H R23, R25 ;  /* 0x0000001900177308 */ /* 0x000e280000001c00 */
[----:B------:R-:W-:-:S04]  /*6a40*/  IADD3 R22, PT, PT, R25, -0x3500000, RZ ;  /* 0xfcb0000019167810 */ /* 0x000fc80007ffe0ff */
[----:B------:R-:W-:Y:S02]  /*6a50*/  ISETP.GE.U32.AND P0, PT, R22, 0x7ca00000, PT ;  /* 0x7ca000001600780c */ /* 0x000fe40003f06070 */
[----:B0-----:R-:W-:-:S08]  /*6a60*/  DMUL R16, R22, R22 ;  /* 0x0000001616107228 */ /* 0x001fd00000000000 */
[----:B------:R-:W-:-:S08]  /*6a70*/  DFMA R16, R24, -R16, 1 ;  /* 0x3ff000001810742b */ /* 0x000fd00000000810 */
[----:B------:R-:W-:Y:S02]  /*6a80*/  DFMA R18, R16, R18, 0.5 ;  /* 0x3fe000001012742b */ /* 0x000fe40000000012 */
[----:B------:R-:W-:-:S08]  /*6a90*/  DMUL R16, R22, R16 ;  /* 0x0000001016107228 */ /* 0x000fd00000000000 */
[----:B------:R-:W-:-:S08]  /*6aa0*/  DFMA R28, R18, R16, R22 ;  /* 0x00000010121c722b */ /* 0x000fd00000000016 */
[----:B------:R-:W-:Y:S02]  /*6ab0*/  DMUL R16, R24, R28 ;  /* 0x0000001c18107228 */ /* 0x000fe40000000000 */
[----:B------:R-:W-:Y:S02]  /*6ac0*/  VIADD R19, R29, 0xfff00000 ;  /* 0xfff000001d137836 */ /* 0x000fe40000000000 */
[----:B------:R-:W-:-:S04]  /*6ad0*/  IMAD.MOV.U32 R18, RZ, RZ, R28 ;  /* 0x000000ffff127224 */ /* 0x000fc800078e001c */
[----:B------:R-:W-:-:S08]  /*6ae0*/  DFMA R20, R16, -R16, R24 ;  /* 0x800000101014722b */ /* 0x000fd00000000018 */
[----:B------:R-:W-:Y:S01]  /*6af0*/  DFMA R26, R20, R18, R16 ;  /* 0x00000012141a722b */ /* 0x000fe20000000010 */
[----:B------:R-:W-:Y:S10]  /*6b00*/  @!P0 BRA `(.L_x_100) ;  /* 0x0000000000188947 */ /* 0x000ff40003800000 */
[----:B------:R-:W-:Y:S01]  /*6b10*/  MOV R18, R28 ;  /* 0x0000001c00127202 */ /* 0x000fe20000000f00 */
[----:B------:R-:W-:Y:S01]  /*6b20*/  IMAD.MOV.U32 R23, RZ, RZ, R25 ;  /* 0x000000ffff177224 */ /* 0x000fe200078e0019 */
[----:B------:R-:W-:-:S07]  /*6b30*/  MOV R0, 0x6b50 ;  /* 0x00006b5000007802 */ /* 0x000fce0000000f00 */
[----:B------:R-:W-:Y:S05]  /*6b40*/  CALL.REL.NOINC `($__internal_1_$__cuda_sm20_dsqrt_rn_f64_mediumpath_v1) ;  /* 0x0000002800787944 */ /* 0x000fea0003c00000 */
[----:B------:R-:W-:Y:S02]  /*6b50*/  IMAD.MOV.U32 R26, RZ, RZ, R16 ;  /* 0x000000ffff1a7224 */ /* 0x000fe400078e0010 */
[----:B------:R-:W-:-:S07]  /*6b60*/  IMAD.MOV.U32 R27, RZ, RZ, R17 ;  /* 0x000000ffff1b7224 */ /* 0x000fce00078e0011 */
.L_x_100:
[----:B------:R-:W-:Y:S05]  /*6b70*/  BSYNC.RECONVERGENT B0 ;  /* 0x0000000000007941 */ /* 0x000fea0003800200 */
.L_x_99:
[----:B------:R-:W-:-:S06]  /*6b80*/  LEA R16, R31, UR13, 0x3 ;  /* 0x0000000d1f107c11 */ /* 0x000fcc000f8e18ff */
[----:B------:R-:W2:Y:S01]  /*6b90*/  LDL.64 R16, [R16+0x28] ;  /* 0x0000280010107983 */ /* 0x000ea20000100a00 */
[----:B------:R-:W-:Y:S01]  /*6ba0*/  DMUL R26, R8, R26 ;  /* 0x0000001a081a7228 */ /* 0x000fe20000000000 */
[----:B------:R-:W-:Y:S01]  /*6bb0*/  FSETP.GEU.AND P1, PT, |R11|, 6.5827683646048100446e-37, PT ;  /* 0x036000000b00780b */ /* 0x000fe20003f2e200 */
[----:B------:R-:W-:Y:S01]  /*6bc0*/  DSETP.GE.AND P0, PT, R14, RZ, PT ;  /* 0x000000ff0e00722a */ /* 0x000fe20003f06000 */
[----:B------:R-:W-:Y:S05]  /*6bd0*/  BSSY.RECONVERGENT B3, `(.L_x_101) ;  /* 0x0000018000037945 */ /* 0x000fea0003800200 */
[--C-:B------:R-:W-:Y:S02]  /*6be0*/  DADD R8, -RZ, -|R26|.reuse ;  /* 0x00000000ff087229 */ /* 0x100fe40000000d1a */
[----:B------:R-:W-:-:S10]  /*6bf0*/  DADD R26, -RZ, |R26| ;  /* 0x00000000ff1a7229 */ /* 0x000fd4000000051a */
[----:B------:R-:W-:Y:S01]  /*6c00*/  FSEL R20, R8, R26, !P0 ;  /* 0x0000001a08147208 */ /* 0x000fe20004000000 */
[----:B------:R-:W-:Y:S01]  /*6c10*/  IMAD.MOV.U32 R8, RZ, RZ, 0x1 ;  /* 0x00000001ff087424 */ /* 0x000fe200078e00ff */
[----:B------:R-:W-:-:S06]  /*6c20*/  FSEL R21, R9, R27, !P0 ;  /* 0x0000001b09157208 */ /* 0x000fcc0004000000 */
[----:B------:R-:W-:-:S06]  /*6c30*/  DADD R20, R14, R20 ;  /* 0x000000000e147229 */ /* 0x000fcc0000000014 */
        /* <DEDUP_REMOVED lines=10> */
[----:B------:R-:W-:Y:S01]  /*6ce0*/  FSETP.GT.AND P0, PT, |R0|, 1.469367938527859385e-39, PT ;  /* 0x001000000000780b */ /* 0x000fe20003f04200 */
[----:B--2---:R-:W-:-:S12]  /*6cf0*/  DADD R12, -R12, R16 ;  /* 0x000000000c0c7229 */ /* 0x004fd80000000110 */
[----:B------:R-:W-:Y:S05]  /*6d00*/  @P0 BRA P1, `(.L_x_102) ;  /* 0x0000000000100947 */ /* 0x000fea0000800000 */
[----:B------:R-:W-:Y:S01]  /*6d10*/  MOV R22, R10 ;  /* 0x0000000a00167202 */ /* 0x000fe20000000f00 */
[----:B------:R-:W-:Y:S01]  /*6d20*/  IMAD.MOV.U32 R23, RZ, RZ, R11 ;  /* 0x000000ffff177224 */ /* 0x000fe200078e000b */
[----:B------:R-:W-:-:S07]  /*6d30*/  MOV R0, 0x6d50 ;  /* 0x00006d5000007802 */ /* 0x000fce0000000f00 */
[----:B------:R-:W-:Y:S05]  /*6d40*/  CALL.REL.NOINC `($__internal_0_$__cuda_sm20_div_rn_f64_full) ;  /* 0x0000002000707944 */ /* 0x000fea0003c00000 */
.L_x_102:
[----:B------:R-:W-:Y:S05]  /*6d50*/  BSYNC.RECONVERGENT B3 ;  /* 0x0000000000037941 */ /* 0x000fea0003800200 */
.L_x_101:
[C---:B------:R-:W-:Y:S01]  /*6d60*/  ISETP.GT.U32.AND P1, PT, R31.reuse, R4, PT ;  /* 0x000000041f00720c */ /* 0x040fe20003f24070 */
[----:B------:R-:W-:Y:S01]  /*6d70*/  BSSY.RECONVERGENT B3, `(.L_x_103) ;  /* 0x00000bd000037945 */ /* 0x000fe20003800200 */
[----:B------:R-:W-:Y:S01]  /*6d80*/  DADD R12, R12, R18 ;  /* 0x000000000c0c7229 */ /* 0x000fe20000000012 */
[----:B------:R-:W-:Y:S02]  /*6d90*/  PLOP3.LUT P0, PT, PT, PT, PT, 0x8, 0x80 ;  /* 0x000000000080781c */ /* 0x000fe40003f0e170 */
[----:B------:R-:W-:Y:S02]  /*6da0*/  CS2R R10, SRZ ;  /* 0x00000000000a7805 */ /* 0x000fe4000001ff00 */
[----:B------:R-:W-:-:S06]  /*6db0*/  LEA R8, R31, UR13, 0x3 ;  /* 0x0000000d1f087c11 */ /* 0x000fcc000f8e18ff */
[----:B------:R-:W-:Y:S05]  /*6dc0*/  @!P1 BRA `(.L_x_104) ;  /* 0x0000000800dc9947 */ /* 0x000fea0003800000 */
[----:B------:R-:W-:Y:S01]  /*6dd0*/  CS2R R10, SRZ ;  /* 0x00000000000a7805 */ /* 0x000fe2000001ff00 */
[----:B------:R-:W-:Y:S01]  /*6de0*/  IMAD.MOV.U32 R18, RZ, RZ, 0x0 ;  /* 0x00000000ff127424 */ /* 0x000fe200078e00ff */
[----:B------:R-:W-:Y:S01]  /*6df0*/  MOV R29, 0x3ff00000 ;  /* 0x3ff00000001d7802 */ /* 0x000fe20000000f00 */
[----:B------:R-:W-:Y:S02]  /*6e00*/  IMAD.MOV.U32 R19, RZ, RZ, 0x3ff00000 ;  /* 0x3ff00000ff137424 */ /* 0x000fe400078e00ff */
[----:B------:R-:W-:-:S07]  /*6e10*/  IMAD.MOV.U32 R28, RZ, RZ, 0x0 ;  /* 0x00000000ff1c7424 */ /* 0x000fce00078e00ff */
.L_x_121:
[----:B0-----:R-:W-:-:S05]  /*6e20*/  LEA R9, R31, UR13, 0x3 ;  /* 0x0000000d1f097c11 */ /* 0x001fca000f8e18ff */
[----:B------:R-:W2:Y:S01]  /*6e30*/  LDL.64 R14, [R9+0x48] ;  /* 0x00004800090e7983 */ /* 0x000ea20000100a00 */
[----:B------:R-:W-:Y:S01]  /*6e40*/  BSSY.RECONVERGENT B4, `(.L_x_105) ;  /* 0x0000069000047945 */ /* 0x000fe20003800200 */
[----:B------:R-:W-:Y:S01]  /*6e50*/  DADD R20, -RZ, |R12| ;  /* 0x00000000ff147229 */ /* 0x000fe2000000050c */
[----:B------:R-:W-:Y:S01]  /*6e60*/  VIADD R31, R31, 0xffffffff ;  /* 0xffffffff1f1f7836 */ /* 0x000fe20000000000 */
[C---:B--2---:R-:W-:Y:S02]  /*6e70*/  DMUL R28, R14.reuse, R28 ;  /* 0x0000001c0e1c7228 */ /* 0x044fe40000000000 */
[----:B------:R-:W-:-:S06]  /*6e80*/  DMUL R14, R14, R18 ;  /* 0x000000120e0e7228 */ /* 0x000fcc0000000000 */
[----:B------:R-:W-:-:S14]  /*6e90*/  DSETP.GT.AND P1, PT, |R28|, |R12|, PT ;  /* 0x4000000c1c00722a */ /* 0x000fdc0003f24200 */
[----:B------:R-:W-:Y:S05]  /*6ea0*/  @!P1 BRA `(.L_x_106) ;  /* 0x0000000000c89947 */ /* 0x000fea0003800000 */
[----:B------:R-:W-:Y:S01]  /*6eb0*/  DADD R16, -RZ, |R28| ;  /* 0x00000000ff107229 */ /* 0x000fe2000000051c */
[----:B------:R-:W-:Y:S01]  /*6ec0*/  IMAD.MOV.U32 R18, RZ, RZ, 0x1 ;  /* 0x00000001ff127424 */ /* 0x000fe200078e00ff */
[----:B------:R-:W-:Y:S01]  /*6ed0*/  FSETP.GEU.AND P2, PT, |R21|, 6.5827683646048100446e-37, PT ;  /* 0x036000001500780b */ /* 0x000fe20003f4e200 */
[----:B------:R-:W-:Y:S03]  /*6ee0*/  BSSY.RECONVERGENT B5, `(.L_x_107) ;  /* 0x0000013000057945 */ /* 0x000fe60003800200 */
[----:B------:R-:W0:Y:S02]  /*6ef0*/  MUFU.RCP64H R19, R17 ;  /* 0x0000001100137308 */ /* 0x000e240000001800 */
[----:B0-----:R-:W-:-:S08]  /*6f00*/  DFMA R22, -|R28|, R18, 1 ;  /* 0x3ff000001c16742b */ /* 0x001fd00000000312 */
[----:B------:R-:W-:-:S08]  /*6f10*/  DFMA R22, R22, R22, R22 ;  /* 0x000000161616722b */ /* 0x000fd00000000016 */
[----:B------:R-:W-:-:S08]  /*6f20*/  DFMA R22, R18, R22, R18 ;  /* 0x000000161216722b */ /* 0x000fd00000000012 */
[----:B------:R-:W-:-:S08]  /*6f30*/  DFMA R18, -|R28|, R22, 1 ;  /* 0x3ff000001c12742b */ /* 0x000fd00000000316 */
[----:B------:R-:W-:-:S08]  /*6f40*/  DFMA R18, R22, R18, R22 ;  /* 0x000000121612722b */ /* 0x000fd00000000016 */
[----:B------:R-:W-:-:S08]  /*6f50*/  DMUL R22, |R12|, R18 ;  /* 0x000000120c167228 */ /* 0x000fd00000000200 */
[----:B------:R-:W-:-:S08]  /*6f60*/  DFMA R24, -|R28|, R22, |R12| ;  /* 0x000000161c18722b */ /* 0x000fd0000000070c */
[----:B------:R-:W-:-:S10]  /*6f70*/  DFMA R18, R18, R24, R22 ;  /* 0x000000181212722b */ /* 0x000fd40000000016 */
[----:B------:R-:W-:-:S05]  /*6f80*/  FFMA R0, RZ, R17, R19 ;  /* 0x00000011ff007223 */ /* 0x000fca0000000013 */
[----:B------:R-:W-:-:S13]  /*6f90*/  FSETP.GT.AND P1, PT, |R0|, 1.469367938527859385e-39, PT ;  /* 0x001000000000780b */ /* 0x000fda0003f24200 */
[----:B------:R-:W-:Y:S05]  /*6fa0*/  @P1 BRA P2, `(.L_x_108) ;  /* 0x0000000000181947 */ /* 0x000fea0001000000 */
[----:B------:R-:W-:Y:S01]  /*6fb0*/  IMAD.MOV.U32 R22, RZ, RZ, R20 ;  /* 0x000000ffff167224 */ /* 0x000fe200078e0014 */
[----:B------:R-:W-:Y:S01]  /*6fc0*/  MOV R20, R16 ;  /* 0x0000001000147202 */ /* 0x000fe20000000f00 */
[----:B------:R-:W-:Y:S01]  /*6fd0*/  IMAD.MOV.U32 R23, RZ, RZ, R21 ;  /* 0x000000ffff177224 */ /* 0x000fe200078e0015 */
[----:B------:R-:W-:Y:S01]  /*6fe0*/  MOV R0, 0x7010 ;  /* 0x0000701000007802 */ /* 0x000fe20000000f00 */
[----:B------:R-:W-:-:S07]  /*6ff0*/  IMAD.MOV.U32 R21, RZ, RZ, R17 ;  /* 0x000000ffff157224 */ /* 0x000fce00078e0011 */
[----:B------:R-:W-:Y:S05]  /*7000*/  CALL.REL.NOINC `($__internal_0_$__cuda_sm20_div_rn_f64_full) ;  /* 0x0000001c00c07944 */ /* 0x000fea0003c00000 */
.L_x_108:
[----:B------:R-:W-:Y:S05]  /*7010*/  BSYNC.RECONVERGENT B5 ;  /* 0x0000000000057941 */ /* 0x000fea0003800200 */
.L_x_107:
[----:B------:R-:W-:Y:S01]  /*7020*/  DFMA R24, R18, R18, 1 ;  /* 0x3ff000001218742b */ /* 0x000fe20000000012 */
[----:B------:R-:W-:Y:S01]  /*7030*/  IMAD.MOV.U32 R26, RZ, RZ, 0x0 ;  /* 0x00000000ff1a7424 */ /* 0x000fe200078e00ff */
[----:B------:R-:W-:Y:S01]  /*7040*/  BSSY.RECONVERGENT B0, `(.L_x_109) ;  /* 0x0000016000007945 */ /* 0x000fe20003800200 */
[----:B------:R-:W-:-:S03]  /*7050*/  IMAD.MOV.U32 R27, RZ, RZ, 0x3fd80000 ;  /* 0x3fd80000ff1b7424 */ /* 0x000fc600078e00ff */
[----:B------:R-:W0:Y:S04]  /*7060*/  MUFU.RSQ64H R23, R25 ;  /* 0x0000001900177308 */ /* 0x000e280000001c00 */
[----:B------:R-:W-:-:S05]  /*7070*/  VIADD R22, R25, 0xfcb00000 ;  /* 0xfcb0000019167836 */ /* 0x000fca0000000000 */
[----:B------:R-:W-:Y:S01]  /*7080*/  ISETP.GE.U32.AND P1, PT, R22, 0x7ca00000, PT ;  /* 0x7ca000001600780c */ /* 0x000fe20003f26070 */
[----:B0-----:R-:W-:-:S08]  /*7090*/  DMUL R16, R22, R22 ;  /* 0x0000001616107228 */ /* 0x001fd00000000000 */
[----:B------:R-:W-:-:S08]  /*70a0*/  DFMA R16, R24, -R16, 1 ;  /* 0x3ff000001810742b */ /* 0x000fd00000000810 */
[----:B------:R-:W-:Y:S02]  /*70b0*/  DFMA R26, R16, R26, 0.5 ;  /* 0x3fe00000101a742b */ /* 0x000fe4000000001a */
[----:B------:R-:W-:-:S08]  /*70c0*/  DMUL R16, R22, R16 ;  /* 0x0000001016107228 */ /* 0x000fd00000000000 */
[----:B------:R-:W-:-:S08]  /*70d0*/  DFMA R26, R26, R16, R22 ;  /* 0x000000101a1a722b */ /* 0x000fd00000000016 */
[----:B------:R-:W-:Y:S02]  /*70e0*/  DMUL R16, R24, R26 ;  /* 0x0000001a18107228 */ /* 0x000fe40000000000 */
[----:B------:R-:W-:Y:S01]  /*70f0*/  IADD3 R19, PT, PT, R27, -0x100000, RZ ;  /* 0xfff000001b137810 */ /* 0x000fe20007ffe0ff */
[----:B------:R-:W-:-:S05]  /*7100*/  IMAD.MOV.U32 R18, RZ, RZ, R26 ;  /* 0x000000ffff127224 */ /* 0x000fca00078e001a */
[----:B------:R-:W-:-:S08]  /*7110*/  DFMA R20, R16, -R16, R24 ;  /* 0x800000101014722b */ /* 0x000fd00000000018 */
[----:B------:R-:W-:Y:S01]  /*7120*/  DFMA R32, R20, R18, R16 ;  /* 0x000000121420722b */ /* 0x000fe20000000010 */
[----:B------:R-:W-:Y:S10]  /*7130*/  @!P1 BRA `(.L_x_110) ;  /* 0x0000000000189947 */ /* 0x000ff40003800000 */
[----:B------:R-:W-:Y:S01]  /*7140*/  IMAD.MOV.U32 R18, RZ, RZ, R26 ;  /* 0x000000ffff127224 */ /* 0x000fe200078e001a */
[----:B------:R-:W-:Y:S01]  /*7150*/  MOV R0, 0x7180 ;  /* 0x0000718000007802 */ /* 0x000fe20000000f00 */
[----:B------:R-:W-:-:S07]  /*7160*/  IMAD.MOV.U32 R23, RZ, RZ, R25 ;  /* 0x000000ffff177224 */ /* 0x000fce00078e0019 */
[----:B------:R-:W-:Y:S05]  /*7170*/  CALL.REL.NOINC `($__internal_1_$__cuda_sm20_dsqrt_rn_f64_mediumpath_v1) ;  /* 0x0000002000ec7944 */ /* 0x000fea0003c00000 */
[----:B------:R-:W-:Y:S01]  /*7180*/  IMAD.MOV.U32 R32, RZ, RZ, R16 ;  /* 0x000000ffff207224 */ /* 0x000fe200078e0010 */
[----:B------:R-:W-:-:S07]  /*7190*/  MOV R33, R17 ;  /* 0x0000001100217202 */ /* 0x000fce0000000f00 */
.L_x_110:
[----:B------:R-:W-:Y:S05]  /*71a0*/  BSYNC.RECONVERGENT B0 ;  /* 0x0000000000007941 */ /* 0x000fea0003800200 */
.L_x_109:
[----:B------:R-:W-:Y:S01]  /*71b0*/  DMUL R16, |R28|, R32 ;  /* 0x000000201c107228 */ /* 0x000fe20000000200 */
[----:B------:R-:W-:Y:S10]  /*71c0*/  BRA `(.L_x_111) ;  /* 0x0000000000c07947 */ /* 0x000ff40003800000 */
.L_x_106:
[----:B------:R-:W-:Y:S01]  /*71d0*/  DSETP.NEU.AND P1, PT, R12, RZ, PT ;  /* 0x000000ff0c00722a */ /* 0x000fe20003f2d000 */
[----:B------:R-:W-:-:S13]  /*71e0*/  CS2R R16, SRZ ;  /* 0x0000000000107805 */ /* 0x000fda000001ff00 */
[----:B------:R-:W-:Y:S05]  /*71f0*/  @!P1 BRA `(.L_x_111) ;  /* 0x0000000000b49947 */ /* 0x000fea0003800000 */
[----:B------:R-:W0:Y:S01]  /*7200*/  MUFU.RCP64H R17, R21 ;  /* 0x0000001500117308 */ /* 0x000e220000001800 */
[----:B------:R-:W-:Y:S01]  /*7210*/  IMAD.MOV.U32 R16, RZ, RZ, 0x1 ;  /* 0x00000001ff107424 */ /* 0x000fe200078e00ff */
[----:B------:R-:W-:Y:S05]  /*7220*/  BSSY.RECONVERGENT B5, `(.L_x_112) ;  /* 0x0000010000057945 */ /* 0x000fea0003800200 */
[----:B0-----:R-:W-:-:S08]  /*7230*/  DFMA R18, -|R12|, R16, 1 ;  /* 0x3ff000000c12742b */ /* 0x001fd00000000310 */
[----:B------:R-:W-:-:S08]  /*7240*/  DFMA R18, R18, R18, R18 ;  /* 0x000000121212722b */ /* 0x000fd00000000012 */
[----:B------:R-:W-:-:S08]  /*7250*/  DFMA R18, R16, R18, R16 ;  /* 0x000000121012722b */ /* 0x000fd00000000010 */
[----:B------:R-:W-:-:S08]  /*7260*/  DFMA R16, -|R12|, R18, 1 ;  /* 0x3ff000000c10742b */ /* 0x000fd00000000312 */
[----:B------:R-:W-:-:S08]  /*7270*/  DFMA R16, R18, R16, R18 ;  /* 0x000000101210722b */ /* 0x000fd00000000012 */
[----:B------:R-:W-:-:S08]  /*7280*/  DMUL R18, |R28|, R16 ;  /* 0x000000101c127228 */ /* 0x000fd00000000200 */
[----:B------:R-:W-:-:S08]  /*7290*/  DFMA R22, -|R12|, R18, |R28| ;  /* 0x000000120c16722b */ /* 0x000fd0000000071c */
[----:B------:R-:W-:Y:S02]  /*72a0*/  DFMA R18, R16, R22, R18 ;  /* 0x000000161012722b */ /* 0x000fe40000000012 */
[----:B------:R-:W-:-:S08]  /*72b0*/  DADD R22, -RZ, |R28| ;  /* 0x00000000ff167229 */ /* 0x000fd0000000051c */
[----:B------:R-:W-:Y:S02]  /*72c0*/  FFMA R0, RZ, R21, R19 ;  /* 0x00000015ff007223 */ /* 0x000fe40000000013 */
[----:B------:R-:W-:-:S03]  /*72d0*/  FSETP.GEU.AND P2, PT, |R23|, 6.5827683646048100446e-37, PT ;  /* 0x036000001700780b */ /* 0x000fc60003f4e200 */
[----:B------:R-:W-:-:S13]  /*72e0*/  FSETP.GT.AND P1, PT, |R0|, 1.469367938527859385e-39, PT ;  /* 0x001000000000780b */ /* 0x000fda0003f24200 */
[----:B------:R-:W-:Y:S05]  /*72f0*/  @P1 BRA P2, `(.L_x_113) ;  /* 0x0000000000081947 */ /* 0x000fea0001000000 */
[----:B------:R-:W-:-:S07]  /*7300*/  MOV R0, 0x7320 ;  /* 0x0000732000007802 */ /* 0x000fce0000000f00 */
[----:B------:R-:W-:Y:S05]  /*7310*/  CALL.REL.NOINC `($__internal_0_$__cuda_sm20_div_rn_f64_full) ;  /* 0x0000001800fc7944 */ /* 0x000fea0003c00000 */
.L_x_113:
[----:B------:R-:W-:Y:S05]  /*7320*/  BSYNC.RECONVERGENT B5 ;  /* 0x0000000000057941 */ /* 0x000fea0003800200 */
.L_x_112:
        /* <DEDUP_REMOVED lines=24> */
.L_x_115:
[----:B------:R-:W-:Y:S05]  /*74b0*/  BSYNC.RECONVERGENT B0 ;  /* 0x0000000000007941 */ /* 0x000fea0003800200 */
.L_x_114:
[----:B------:R-:W-:-:S11]  /*74c0*/  DMUL R16, |R12|, R32 ;  /* 0x000000200c107228 */ /* 0x000fd60000000200 */
.L_x_111:
[----:B------:R-:W-:Y:S05]  /*74d0*/  BSYNC.RECONVERGENT B4 ;  /* 0x0000000000047941 */ /* 0x000fea0003800200 */
.L_x_105:
[----:B------:R0:W-:Y:S01]  /*74e0*/  STL.64 [R9+0x50], R16 ;  /* 0x0000501009007387 */ /* 0x0001e20000100a00 */
[----:B------:R-:W-:-:S14]  /*74f0*/  DSETP.NEU.AND P1, PT, R16, RZ, PT ;  /* 0x000000ff1000722a */ /* 0x000fdc0003f2d000 */
[----:B0-----:R-:W-:Y:S05]  /*7500*/  @!P1 BRA `(.L_x_116) ;  /* 0x0000000000f89947 */ /* 0x001fea0003800000 */
[----:B------:R-:W0:Y:S01]  /*7510*/  MUFU.RCP64H R19, R17 ;  /* 0x0000001100137308 */ /* 0x000e220000001800 */
[----:B------:R-:W-:Y:S01]  /*7520*/  IMAD.MOV.U32 R18, RZ, RZ, 0x1 ;  /* 0x00000001ff127424 */ /* 0x000fe200078e00ff */
[----:B------:R-:W-:Y:S01]  /*7530*/  FSETP.GEU.AND P2, PT, |R29|, 6.5827683646048100446e-37, PT ;  /* 0x036000001d00780b */ /* 0x000fe20003f4e200 */
[----:B------:R-:W-:Y:S04]  /*7540*/  BSSY.RECONVERGENT B4, `(.L_x_117) ;  /* 0x0000014000047945 */ /* 0x000fe80003800200 */
[----:B0-----:R-:W-:-:S08]  /*7550*/  DFMA R20, R18, -R16, 1 ;  /* 0x3ff000001214742b */ /* 0x001fd00000000810 */
[----:B------:R-:W-:-:S08]  /*7560*/  DFMA R20, R20, R20, R20 ;  /* 0x000000141414722b */ /* 0x000fd00000000014 */
[----:B------:R-:W-:-:S08]  /*7570*/  DFMA R20, R18, R20, R18 ;  /* 0x000000141214722b */ /* 0x000fd00000000012 */
[----:B------:R-:W-:-:S08]  /*7580*/  DFMA R18, R20, -R16, 1 ;  /* 0x3ff000001412742b */ /* 0x000fd00000000810 */
[----:B------:R-:W-:-:S08]  /*7590*/  DFMA R18, R20, R18, R20 ;  /* 0x000000121412722b */ /* 0x000fd00000000014 */
[----:B------:R-:W-:-:S08]  /*75a0*/  DMUL R20, R28, R18 ;  /* 0x000000121c147228 */ /* 0x000fd00000000000 */
[----:B------:R-:W-:-:S08]  /*75b0*/  DFMA R22, R20, -R16, R28 ;  /* 0x800000101416722b */ /* 0x000fd0000000001c */
        /* <DEDUP_REMOVED lines=10> */
[----:B------:R-:W-:Y:S02]  /*7660*/  IMAD.MOV.U32 R20, RZ, RZ, R18 ;  /* 0x000000ffff147224 */ /* 0x000fe400078e0012 */
[----:B------:R-:W-:-:S07]  /*7670*/  IMAD.MOV.U32 R21, RZ, RZ, R19 ;  /* 0x000000ffff157224 */ /* 0x000fce00078e0013 */
.L_x_118:
[----:B------:R-:W-:Y:S05]  /*7680*/  BSYNC.RECONVERGENT B4 ;  /* 0x0000000000047941 */ /* 0x000fea0003800200 */
.L_x_117:
[----:B------:R-:W0:Y:S01]  /*7690*/  MUFU.RCP64H R19, R17 ;  /* 0x0000001100137308 */ /* 0x000e220000001800 */
[----:B------:R-:W-:Y:S01]  /*76a0*/  IMAD.MOV.U32 R18, RZ, RZ, 0x1 ;  /* 0x00000001ff127424 */ /* 0x000fe200078e00ff */
[----:B------:R-:W-:Y:S01]  /*76b0*/  FSETP.GEU.AND P2, PT, |R13|, 6.5827683646048100446e-37, PT ;  /* 0x036000000d00780b */ /* 0x000fe20003f4e200 */
[----:B------:R-:W-:Y:S01]  /*76c0*/  BSSY.RECONVERGENT B4, `(.L_x_119) ;  /* 0x0000014000047945 */ /* 0x000fe20003800200 */
[----:B------:R-:W-:Y:S01]  /*76d0*/  IMAD.MOV.U32 R28, RZ, RZ, R20 ;  /* 0x000000ffff1c7224 */ /* 0x000fe200078e0014 */
[----:B------:R-:W-:Y:S02]  /*76e0*/  MOV R29, R21 ;  /* 0x00000015001d7202 */ /* 0x000fe40000000f00 */
        /* <DEDUP_REMOVED lines=12> */
[----:B------:R-:W-:Y:S01]  /*77b0*/  MOV R0, 0x7800 ;  /* 0x0000780000007802 */ /* 0x000fe20000000f00 */
[----:B------:R-:W-:Y:S02]  /*77c0*/  IMAD.MOV.U32 R23, RZ, RZ, R13 ;  /* 0x000000ffff177224 */ /* 0x000fe400078e000d */
[----:B------:R-:W-:Y:S02]  /*77d0*/  IMAD.MOV.U32 R20, RZ, RZ, R16 ;  /* 0x000000ffff147224 */ /* 0x000fe400078e0010 */
[----:B------:R-:W-:-:S07]  /*77e0*/  IMAD.MOV.U32 R21, RZ, RZ, R17 ;  /* 0x000000ffff157224 */ /* 0x000fce00078e0011 */
[----:B------:R-:W-:Y:S05]  /*77f0*/  CALL.REL.NOINC `($__internal_0_$__cuda_sm20_div_rn_f64_full) ;  /* 0x0000001400c47944 */ /* 0x000fea0003c00000 */
.L_x_120:
[----:B------:R-:W-:Y:S05]  /*7800*/  BSYNC.RECONVERGENT B4 ;  /* 0x0000000000047941 */ /* 0x000fea0003800200 */
.L_x_119:
[----:B------:R-:W2:Y:S04]  /*7810*/  LDL.64 R12, [R9+0x28] ;  /* 0x00002800090c7983 */ /* 0x000ea80000100a00 */
[----:B------:R-:W3:Y:S01]  /*7820*/  LDL.64 R16, [R9+0x20] ;  /* 0x0000200009107983 */ /* 0x000ee20000100a00 */
[----:B------:R-:W-:Y:S01]  /*7830*/  ISETP.GT.AND P1, PT, R31, R4, PT ;  /* 0x000000041f00720c */ /* 0x000fe20003f24270 */
[----:B--2---:R-:W-:Y:S02]  /*7840*/  DADD R12, -R10, R12 ;  /* 0x000000000a0c7229 */ /* 0x004fe4000000010c */
[----:B------:R-:W-:-:S06]  /*7850*/  DADD R10, R18, R18 ;  /* 0x00000000120a7229 */ /* 0x000fcc0000000012 */
[----:B---3--:R-:W-:-:S08]  /*7860*/  DADD R16, -R12, R16 ;  /* 0x000000000c107229 */ /* 0x008fd00000000110 */
[----:B------:R-:W-:-:S08]  /*7870*/  DMUL R16, R28, R16 ;  /* 0x000000101c107228 */ /* 0x000fd00000000000 */
[----:B------:R-:W-:-:S08]  /*7880*/  DFMA R16, R14, R10, R16 ;  /* 0x0000000a0e10722b */ /* 0x000fd00000000010 */
[----:B------:R-:W-:-:S08]  /*7890*/  DMUL R10, R28, R16 ;  /* 0x000000101c0a7228 */ /* 0x000fd00000000000 */
[----:B------:R-:W-:Y:S02]  /*78a0*/  DADD R20, R12, R10 ;  /* 0x000000000c147229 */ /* 0x000fe4000000000a */
[----:B------:R-:W-:-:S05]  /*78b0*/  DFMA R12, R16, R18, -R14 ;  /* 0x00000012100c722b */ /* 0x000fca000000080e */
[----:B------:R0:W-:Y:S01]  /*78c0*/  STL.64 [R9+0x28], R20 ;  /* 0x0000281409007387 */ /* 0x0001e20000100a00 */
[----:B------:R-:W-:Y:S05]  /*78d0*/  @P1 BRA `(.L_x_121) ;  /* 0xfffffff400501947 */ /* 0x000fea000383ffff */
[----:B------:R-:W-:Y:S05]  /*78e0*/  BRA `(.L_x_104) ;  /* 0x0000000000147947 */ /* 0x000fea0003800000 */
.L_x_116:
[----:B------:R-:W2:Y:S01]  /*78f0*/  LDL.64 R14, [R9+0x28] ;  /* 0x00002800090e7983 */ /* 0x000ea20000100a00 */
[----:B------:R-:W-:Y:S01]  /*7900*/  PLOP3.LUT P0, PT, PT, PT, PT, 0x80, 0x8 ;  /* 0x000000000008781c */ /* 0x000fe20003f0f070 */
[----:B--2---:R-:W-:-:S07]  /*7910*/  DADD R14, -R10, R14 ;  /* 0x000000000a0e7229 */ /* 0x004fce000000010e */
[----:B------:R0:W-:Y:S04]  /*7920*/  STL.64 [R9+0x28], R14 ;  /* 0x0000280e09007387 */ /* 0x0001e80000100a00 */
[----:B------:R0:W-:Y:S02]  /*7930*/  STL.64 [R8+0x50], RZ ;  /* 0x000050ff08007387 */ /* 0x0001e40000100a00 */
.L_x_104:
[----:B------:R-:W-:Y:S05]  /*7940*/  BSYNC.RECONVERGENT B3 ;  /* 0x0000000000037941 */ /* 0x000fea0003800200 */
.L_x_103:
[----:B------:R-:W-:Y:S01]  /*7950*/  BSSY.RECONVERGENT B0, `(.L_x_122) ;  /* 0x0000008000007945 */ /* 0x000fe20003800200 */
[----:B------:R-:W-:-:S03]  /*7960*/  IADD3 R7, PT, PT, R7, 0x1, RZ ;  /* 0x0000000107077810 */ /* 0x000fc60007ffe0ff */
[----:B------:R-:W-:Y:S05]  /*7970*/  @P0 BRA `(.L_x_123) ;  /* 0x0000000000140947 */ /* 0x000fea0003800000 */
[----:B0-----:R-:W2:Y:S04]  /*7980*/  LDL.64 R14, [R6+0x28] ;  /* 0x00002800060e7983 */ /* 0x001ea80000100a00 */
[----:B------:R1:W-:Y:S01]  /*7990*/  STL.64 [R6+0x50], R12 ;  /* 0x0000500c06007387 */ /* 0x0003e20000100a00 */
[----:B--2---:R-:W-:-:S07]  /*79a0*/  DADD R14, R14, -R10 ;  /* 0x000000000e0e7229 */ /* 0x004fce000000080a */
[----:B------:R1:W-:Y:S04]  /*79b0*/  STL.64 [R6+0x28], R14 ;  /* 0x0000280e06007387 */ /* 0x0003e80000100a00 */
[----:B------:R1:W-:Y:S02]  /*79c0*/  STL.64 [R8+0x50], RZ ;  /* 0x000050ff08007387 */ /* 0x0003e40000100a00 */
.L_x_123:
[----:B------:R-:W-:Y:S05]  /*79d0*/  BSYNC.RECONVERGENT B0 ;  /* 0x0000000000007941 */ /* 0x000fea0003800200 */
.L_x_122:
[----:B------:R-:W-:Y:S05]  /*79e0*/  BRA `(.L_x_124) ;  /* 0xffffffe800c07947 */ /* 0x000fea000383ffff */
.L_x_93:
[----:B------:R-:W-:Y:S05]  /*79f0*/  BSYNC.RELIABLE B1 ;  /* 0x0000000000017941 */ /* 0x000fea0003800100 */
.L_x_89:
[----:B------:R-:W0:Y:S01]  /*7a00*/  LDCU UR4, c[0x0][0x390] ;  /* 0x00007200ff0477ac */ /* 0x000e220008000800 */
[----:B------:R-:W-:Y:S02]  /*7a10*/  IMAD.MOV.U32 R4, RZ, RZ, R5 ;  /* 0x000000ffff047224 */ /* 0x000fe400078e0005 */
[----:B0-----:R-:W-:-:S05]  /*7a20*/  IMAD.U32 R0, RZ, RZ, UR4 ;  /* 0x00000004ff007e24 */ /* 0x001fca000f8e00ff */
[----:B------:R-:W-:-:S13]  /*7a30*/  ISETP.NE.AND P0, PT, R5, R0, PT ;  /* 0x000000000500720c */ /* 0x000fda0003f05270 */
[----:B------:R-:W-:Y:S05]  /*7a40*/  @P0 BRA `(.L_x_125) ;  /* 0xffffffe800980947 */ /* 0x000fea000383ffff */
.L_x_88:
[----:B------:R-:W-:-:S13]  /*7a50*/  ISETP.GE.AND P0, PT, R0, 0x2, PT ;  /* 0x000000020000780c */ /* 0x000fda0003f06270 */
[----:B------:R-:W-:Y:S05]  /*7a60*/  @!P0 BRA `(.L_x_94) ;  /* 0x0000000c00548947 */ /* 0x000fea0003800000 */
[----:B------:R-:W-:Y:S01]  /*7a70*/  VIADD R0, R1, 0x68 ;  /* 0x0000006801007836 */ /* 0x000fe20000000000 */
[----:B------:R-:W-:Y:S01]  /*7a80*/  PRMT R7, RZ, 0x7610, R7 ;  /* 0x00007610ff077816 */ /* 0x000fe20000000007 */
[----:B------:R-:W-:Y:S01]  /*7a90*/  IMAD.MOV.U32 R6, RZ, RZ, RZ ;  /* 0x000000ffff067224 */ /* 0x000fe200078e00ff */
[----:B------:R-:W-:Y:S01]  /*7aa0*/  PRMT R8, RZ, 0x7610, R8 ;  /* 0x00007610ff087816 */ /* 0x000fe20000000008 */
[----:B------:R-:W1:Y:S01]  /*7ab0*/  LDCU.U16 UR4, c[0x0][0x390] ;  /* 0x00007200ff0477ac */ /* 0x000e620008000400 */
[----:B------:R-:W-:-:S05]  /*7ac0*/  NOP ;  /* 0x0000000000007918 */ /* 0x000fca0000000000 */
.L_x_131:
[----:B0-2---:R-:W0:Y:S01]  /*7ad0*/  LDC R5, c[0x0][0x390] ;  /* 0x0000e400ff057b82 */ /* 0x005e220000000800 */
[C---:B------:R-:W-:Y:S01]  /*7ae0*/  IADD3 R10, PT, PT, R6.reuse, 0x1, RZ ;  /* 0x00000001060a7810 */ /* 0x040fe20007ffe0ff */
[--C-:B------:R-:W-:Y:S01]  /*7af0*/  IMAD.IADD R13, R3, 0x1, -R6.reuse ;  /* 0x00000001030d7824 */ /* 0x100fe200078e0a06 */
[----:B------:R-:W-:Y:S02]  /*7b00*/  LEA R9, R6, UR13, 0x3 ;  /* 0x0000000d06097c11 */ /* 0x000fe4000f8e18ff */
[----:B------:R-:W-:Y:S02]  /*7b10*/  ISETP.NE.AND P0, PT, R10, R3, PT ;  /* 0x000000030a00720c */ /* 0x000fe40003f05270 */
[----:B0-----:R-:W-:Y:S01]  /*7b20*/  IADD3 R4, PT, PT, -R6, -0x2, R5 ;  /* 0xfffffffe06047810 */ /* 0x001fe20007ffe105 */
[----:B------:R-:W-:Y:S02]  /*7b30*/  IMAD.MOV.U32 R5, RZ, RZ, R6 ;  /* 0x000000ffff057224 */ /* 0x000fe400078e0006 */
[----:B------:R-:W-:Y:S01]  /*7b40*/  IMAD.MOV.U32 R6, RZ, RZ, R10 ;  /* 0x000000ffff067224 */ /* 0x000fe200078e000a */
[----:B------:R-:W-:-:S13]  /*7b50*/  ISETP.GE.U32.AND P1, PT, R4, 0xf, PT ;  /* 0x0000000f0400780c */ /* 0x000fda0003f26070 */
[----:B------:R-:W-:Y:S05]  /*7b60*/  @!P1 BRA `(.L_x_126) ;  /* 0x0000000400689947 */ /* 0x000fea0003800000 */
[----:B------:R-:W-:Y:S01]  /*7b70*/  LOP3.LUT R12, R13, 0xfffffff0, RZ, 0xc0, !PT ;  /* 0xfffffff00d0c7812 */ /* 0x000fe200078ec0ff */
[----:B------:R-:W-:Y:S02]  /*7b80*/  IMAD.MOV.U32 R10, RZ, RZ, R5 ;  /* 0x000000ffff0a7224 */ /* 0x000fe400078e0005 */
[----:B------:R-:W-:Y:S01]  /*7b90*/  IMAD R11, R5, 0x8, R0 ;  /* 0x00000008050b7824 */ /* 0x000fe200078e0200 */
[----:B------:R-:W-:-:S07]  /*7ba0*/  IADD3 R12, PT, PT, -R12, RZ, RZ ;  /* 0x000000ff0c0c7210 */ /* 0x000fce0007ffe1ff */
.L_x_127:
[----:B------:R-:W2:Y:S04]  /*7bb0*/  LDL.64 R4, [R9+0x28] ;  /* 0x0000280009047983 */ /* 0x000ea80000100a00 */
[----:B------:R-:W2:Y:S02]  /*7bc0*/  LDL.64 R14, [R11+-0x38] ;  /* 0xffffc8000b0e7983 */ /* 0x000ea40000100a00 */
[----:B--2---:R-:W-:-:S14]  /*7bd0*/  DSETP.GT.AND P1, PT, R4, R14, PT ;  /* 0x0000000e0400722a */ /* 0x004fdc0003f24000 */
[----:B------:R-:W-:Y:S04]  /*7be0*/  @P1 STL.64 [R9+0x28], R14 ;  /* 0x0000280e09001387 */ /* 0x000fe80000100a00 */
[----:B------:R0:W-:Y:S04]  /*7bf0*/  @P1 STL.64 [R11+-0x38], R4 ;  /* 0xffffc8040b001387 */ /* 0x0001e80000100a00 */
[----:B-----5:R-:W2:Y:S04]  /*7c00*/  LDL.64 R16, [R11+-0x30] ;  /* 0xffffd0000b107983 */ /* 0x020ea80000100a00 */
[----:B0-----:R-:W2:Y:S02]  /*7c10*/  @P1 LDL.64 R4, [R9+0x28] ;  /* 0x0000280009041983 */ /* 0x001ea40000100a00 */
[----:B--2---:R-:W-:-:S14]  /*7c20*/  DSETP.GT.AND P1, PT, R4, R16, PT ;  /* 0x000000100400722a */ /* 0x004fdc0003f24000 */
[----:B------:R-:W-:Y:S04]  /*7c30*/  @P1 STL.64 [R9+0x28], R16 ;  /* 0x0000281009001387 */ /* 0x000fe80000100a00 */
[----:B------:R0:W-:Y:S04]  /*7c40*/  @P1 STL.64 [R11+-0x30], R4 ;  /* 0xffffd0040b001387 */ /* 0x0001e80000100a00 */
[----:B------:R-:W2:Y:S04]  /*7c50*/  LDL.64 R18, [R11+-0x28] ;  /* 0xffffd8000b127983 */ /* 0x000ea80000100a00 */
        /* <DEDUP_REMOVED lines=24> */
[----:B------:R-:W2:Y:S04]  /*7de0*/  LDL.64 R16, [R11] ;  /* 0x000000000b107983 */ /* 0x000ea80000100a00 */
[----:B0-----:R-:W2:Y:S02]  /*7df0*/  @P1 LDL.64 R4, [R9+0x28] ;  /* 0x0000280009041983 */ /* 0x001ea40000100a00 */
[----:B--2---:R-:W-:-:S14]  /*7e00*/  DSETP.GT.AND P1, PT, R4, R16, PT ;  /* 0x000000100400722a */ /* 0x004fdc0003f24000 */
[----:B------:R-:W-:Y:S04]  /*7e10*/  @P1 STL.64 [R9+0x28], R16 ;  /* 0x0000281009001387 */ /* 0x000fe80000100a00 */
[----:B------:R0:W-:Y:S04]  /*7e20*/  @P1 STL.64 [R11], R4 ;  /* 0x000000040b001387 */ /* 0x0001e80000100a00 */
[----:B------:R-:W2:Y:S04]  /*7e30*/  LDL.64 R18, [R11+0x8] ;  /* 0x000008000b127983 */ /* 0x000ea80000100a00 */
[----:B0-----:R-:W2:Y:S02]  /*7e40*/  @P1 LDL.64 R4, [R9+0x28] ;  /* 0x0000280009041983 */ /* 0x001ea40000100a00 */
[----:B--2---:R-:W-:-:S14]  /*7e50*/  DSETP.GT.AND P1, PT, R4, R18, PT ;  /* 0x000000120400722a */ /* 0x004fdc0003f24000 */
[----:B------:R-:W-:Y:S04]  /*7e60*/  @P1 STL.64 [R9+0x28], R18 ;  /* 0x0000281209001387 */ /* 0x000fe80000100a00 */
[----:B------:R0:W-:Y:S04]  /*7e70*/  @P1 STL.64 [R11+0x8], R4 ;  /* 0x000008040b001387 */ /* 0x0001e80000100a00 */
        /* <DEDUP_REMOVED lines=31> */
[----:B0-----:R-:W2:Y:S01]  /*8070*/  @P1 LDL.64 R4, [R9+0x28] ;  /* 0x0000280009041983 */ /* 0x001ea20000100a00 */
[----:B------:R-:W-:-:S02]  /*8080*/  VIADD R12, R12, 0x10 ;  /* 0x000000100c0c7836 */ /* 0x000fc40000000000 */
[----:B------:R-:W-:Y:S01]  /*8090*/  VIADD R10, R10, 0x10 ;  /* 0x000000100a0a7836 */ /* 0x000fe20000000000 */
[----:B--2---:R-:W-:-:S14]  /*80a0*/  DSETP.GT.AND P1, PT, R4, R14, PT ;  /* 0x0000000e0400722a */ /* 0x004fdc0003f24000 */
[----:B------:R-:W-:Y:S04]  /*80b0*/  @P1 STL.64 [R9+0x28], R14 ;  /* 0x0000280e09001387 */ /* 0x000fe80000100a00 */
[----:B------:R0:W-:Y:S01]  /*80c0*/  @P1 STL.64 [R11+0x40], R4 ;  /* 0x000040040b001387 */ /* 0x0001e20000100a00 */
[----:B------:R-:W-:Y:S01]  /*80d0*/  ISETP.NE.AND P1, PT, R12, RZ, PT ;  /* 0x000000ff0c00720c */ /* 0x000fe20003f25270 */
[----:B0-----:R-:W-:-:S12]  /*80e0*/  VIADD R11, R11, 0x80 ;  /* 0x000000800b0b7836 */ /* 0x001fd80000000000 */
[----:B------:R-:W-:Y:S05]  /*80f0*/  @P1 BRA `(.L_x_127) ;  /* 0xfffffff800ac1947 */ /* 0x000fea000383ffff */
[----:B------:R-:W-:-:S07]  /*8100*/  VIADD R10, R10, 0x1 ;  /* 0x000000010a0a7836 */ /* 0x000fce0000000000 */
.L_x_126:
[----:B------:R-:W-:-:S13]  /*8110*/  LOP3.LUT P1, RZ, R13, 0xf, RZ, 0xc0, !PT ;  /* 0x0000000f0dff7812 */ /* 0x000fda000782c0ff */
[----:B------:R-:W-:Y:S05]  /*8120*/  @!P1 BRA `(.L_x_128) ;  /* 0x0000000400989947 */ /* 0x000fea0003800000 */
[----:B------:R-:W-:-:S04]  /*8130*/  LOP3.LUT R4, RZ, R8, RZ, 0x33, !PT ;  /* 0x00000008ff047212 */ /* 0x000fc800078e33ff */
[----:B-1----:R-:W-:-:S04]  /*8140*/  IADD3 R4, PT, PT, R4, UR4, RZ ;  /* 0x0000000404047c10 */ /* 0x002fc8000fffe0ff */
[----:B------:R-:W-:-:S04]  /*8150*/  LOP3.LUT R4, R4, 0xf, RZ, 0xc0, !PT ;  /* 0x0000000f04047812 */ /* 0x000fc800078ec0ff */
[C---:B------:R-:W-:Y:S01]  /*8160*/  LOP3.LUT P1, RZ, R4.reuse, 0x7, RZ, 0xc0, !PT ;  /* 0x0000000704ff7812 */ /* 0x040fe2000782c0ff */
[----:B------:R-:W-:-:S05]  /*8170*/  VIADD R5, R4, 0xffffffff ;  /* 0xffffffff04057836 */ /* 0x000fca0000000000 */
[----:B------:R-:W-:-:S13]  /*8180*/  ISETP.GE.U32.AND P2, PT, R5, 0x7, PT ;  /* 0x000000070500780c */ /* 0x000fda0003f46070 */
[----:B------:R-:W-:Y:S05]  /*8190*/  @!P2 BRA `(.L_x_129) ;  /* 0x0000000000a8a947 */ /* 0x000fea0003800000 */
[----:B------:R-:W-:Y:S01]  /*81a0*/  LEA R11, R10, UR6, 0x3 ;  /* 0x000000060a0b7c11 */ /* 0x000fe2000f8e18ff */
[----:B------:R-:W2:Y:S04]  /*81b0*/  LDL.64 R4, [R9+0x28] ;  /* 0x0000280009047983 */ /* 0x000ea80000100a00 */
[----:B------:R-:W2:Y:S02]  /*81c0*/  LDL.64 R12, [R11] ;  /* 0x000000000b0c7983 */ /* 0x000ea40000100a00 */
        /* <DEDUP_REMOVED lines=8> */
[----:B-----5:R-:W2:Y:S04]  /*8250*/  LDL.64 R16, [R11+0x10] ;  /* 0x000010000b107983 */ /* 0x020ea80000100a00 */
        /* <DEDUP_REMOVED lines=26> */
[----:B------:R-:W-:Y:S01]  /*8400*/  VIADD R10, R10, 0x8 ;  /* 0x000000080a0a7836 */ /* 0x000fe20000000000 */
[----:B--2---:R-:W-:-:S14]  /*8410*/  DSETP.GT.AND P2, PT, R4, R14, PT ;  /* 0x0000000e0400722a */ /* 0x004fdc0003f44000 */
[----:B------:R0:W-:Y:S04]  /*8420*/  @P2 STL.64 [R9+0x28], R14 ;  /* 0x0000280e09002387 */ /* 0x0001e80000100a00 */
[----:B------:R0:W-:Y:S02]  /*8430*/  @P2 STL.64 [R11+0x38], R4 ;  /* 0x000038040b002387 */ /* 0x0001e40000100a00 */
.L_x_129:
[----:B------:R-:W-:Y:S05]  /*8440*/  @!P1 BRA `(.L_x_128) ;  /* 0x0000000000d09947 */ /* 0x000fea0003800000 */
[----:B0-----:R-:W-:-:S05]  /*8450*/  LOP3.LUT R4, RZ, R7, RZ, 0x33, !PT ;  /* 0x00000007ff047212 */ /* 0x001fca00078e33ff */
[----:B------:R-:W-:-:S05]  /*8460*/  VIADD R4, R4, UR4 ;  /* 0x0000000404047c36 */ /* 0x000fca0008000000 */
[----:B------:R-:W-:-:S04]  /*8470*/  LOP3.LUT R4, R4, 0xffff, RZ, 0xc0, !PT ;  /* 0x0000ffff04047812 */ /* 0x000fc800078ec0ff */
[C---:B------:R-:W-:Y:S02]  /*8480*/  LOP3.LUT R5, R4.reuse, 0x7, RZ, 0xc0, !PT ;  /* 0x0000000704057812 */ /* 0x040fe400078ec0ff */
[----:B------:R-:W-:-:S03]  /*8490*/  LOP3.LUT R18, R4, 0x3, RZ, 0xc0, !PT ;  /* 0x0000000304127812 */ /* 0x000fc600078ec0ff */
[----:B------:R-:W-:Y:S01]  /*84a0*/  VIADD R5, R5, 0xffffffff ;  /* 0xffffffff05057836 */ /* 0x000fe20000000000 */
[----:B------:R-:W-:-:S04]  /*84b0*/  ISETP.NE.AND P1, PT, R18, RZ, PT ;  /* 0x000000ff1200720c */ /* 0x000fc80003f25270 */
        /* <DEDUP_REMOVED lines=19> */
[----:B0-----:R-:W2:Y:S01]  /*85f0*/  @P2 LDL.64 R4, [R9+0x28] ;  /* 0x0000280009042983 */ /* 0x001ea20000100a00 */
[----:B------:R-:W-:Y:S01]  /*8600*/  IADD3 R10, PT, PT, R10, 0x4, RZ ;  /* 0x000000040a0a7810 */ /* 0x000fe20007ffe0ff */
[----:B--2---:R-:W-:-:S14]  /*8610*/  DSETP.GT.AND P2, PT, R4, R12, PT ;  /* 0x0000000c0400722a */ /* 0x004fdc0003f44000 */
[----:B------:R0:W-:Y:S04]  /*8620*/  @P2 STL.64 [R9+0x28], R12 ;  /* 0x0000280c09002387 */ /* 0x0001e80000100a00 */
[----:B------:R0:W-:Y:S02]  /*8630*/  @P2 STL.64 [R11+0x18], R4 ;  /* 0x000018040b002387 */ /* 0x0001e40000100a00 */
.L_x_130:
[----:B------:R-:W-:Y:S05]  /*8640*/  @!P1 BRA `(.L_x_128) ;  /* 0x0000000000509947 */ /* 0x000fea0003800000 */
[----:B0-----:R-:W-:Y:S01]  /*8650*/  LEA R13, R10, UR6, 0x3 ;  /* 0x000000060a0d7c11 */ /* 0x001fe2000f8e18ff */
[----:B------:R-:W2:Y:S04]  /*8660*/  LDL.64 R4, [R9+0x28] ;  /* 0x0000280009047983 */ /* 0x000ea80000100a00 */
[----:B------:R-:W2:Y:S02]  /*8670*/  LDL.64 R10, [R13] ;  /* 0x000000000d0a7983 */ /* 0x000ea40000100a00 */
[----:B--2---:R-:W-:-:S14]  /*8680*/  DSETP.GT.AND P1, PT, R4, R10, PT ;  /* 0x0000000a0400722a */ /* 0x004fdc0003f24000 */
[----:B------:R2:W-:Y:S04]  /*8690*/  @P1 STL.64 [R9+0x28], R10 ;  /* 0x0000280a09001387 */ /* 0x0005e80000100a00 */
[----:B------:R2:W-:Y:S01]  /*86a0*/  @P1 STL.64 [R13], R4 ;  /* 0x000000040d001387 */ /* 0x0005e20000100a00 */
[----:B------:R-:W-:-:S13]  /*86b0*/  ISETP.NE.AND P1, PT, R18, 0x1, PT ;  /* 0x000000011200780c */ /* 0x000fda0003f25270 */
[----:B--2---:R-:W-:Y:S05]  /*86c0*/  @!P1 BRA `(.L_x_128) ;  /* 0x0000000000309947 */ /* 0x004fea0003800000 */
[----:B------:R-:W2:Y:S04]  /*86d0*/  LDL.64 R4, [R9+0x28] ;  /* 0x0000280009047983 */ /* 0x000ea80000100a00 */
[----:B------:R-:W2:Y:S02]  /*86e0*/  LDL.64 R10, [R13+0x8] ;  /* 0x000008000d0a7983 */ /* 0x000ea40000100a00 */
[----:B--2---:R-:W-:-:S14]  /*86f0*/  DSETP.GT.AND P1, PT, R4, R10, PT ;  /* 0x0000000a0400722a */ /* 0x004fdc0003f24000 */
[----:B------:R2:W-:Y:S04]  /*8700*/  @P1 STL.64 [R9+0x28], R10 ;  /* 0x0000280a09001387 */ /* 0x0005e80000100a00 */
[----:B------:R2:W-:Y:S01]  /*8710*/  @P1 STL.64 [R13+0x8], R4 ;  /* 0x000008040d001387 */ /* 0x0005e20000100a00 */
[----:B------:R-:W-:-:S13]  /*8720*/  ISETP.NE.AND P1, PT, R18, 0x2, PT ;  /* 0x000000021200780c */ /* 0x000fda0003f25270 */
[----:B--2---:R-:W-:Y:S05]  /*8730*/  @!P1 BRA `(.L_x_128) ;  /* 0x0000000000149947 */ /* 0x004fea0003800000 */
[----:B------:R-:W2:Y:S04]  /*8740*/  LDL.64 R4, [R9+0x28] ;  /* 0x0000280009047983 */ /* 0x000ea80000100a00 */
[----:B------:R-:W2:Y:S02]  /*8750*/  LDL.64 R10, [R13+0x10] ;  /* 0x000010000d0a7983 */ /* 0x000ea40000100a00 */
[----:B--2---:R-:W-:-:S14]  /*8760*/  DSETP.GT.AND P1, PT, R4, R10, PT ;  /* 0x0000000a0400722a */ /* 0x004fdc0003f24000 */
[----:B------:R2:W-:Y:S04]  /*8770*/  @P1 STL.64 [R9+0x28], R10 ;  /* 0x0000280a09001387 */ /* 0x0005e80000100a00 */
[----:B------:R2:W-:Y:S02]  /*8780*/  @P1 STL.64 [R13+0x10], R4 ;  /* 0x000010040d001387 */ /* 0x0005e40000100a00 */
.L_x_128:
[----:B------:R-:W-:Y:S02]  /*8790*/  VIADD R8, R8, 0x1 ;  /* 0x0000000108087836 */ /* 0x000fe40000000000 */
[----:B------:R-:W-:Y:S01]  /*87a0*/  VIADD R7, R7, 0x1 ;  /* 0x0000000107077836 */ /* 0x000fe20000000000 */
[----:B------:R-:W-:Y:S06]  /*87b0*/  @P0 BRA `(.L_x_131) ;  /* 0xfffffff000c40947 */ /* 0x000fec000383ffff */
.L_x_94:
[----:B-1----:R-:W-:Y:S05]  /*87c0*/  BSYNC.RECONVERGENT B2 ;  /* 0x0000000000027941 */ /* 0x002fea0003800200 */
.L_x_87:
[----:B------:R-:W-:Y:S05]  /*87d0*/  WARPSYNC.ALL ;  /* 0x0000000000007948 */ /* 0x000fea0003800000 */
[----:B------:R-:W1:Y:S02]  /*87e0*/  LDCU UR12, c[0x0][0x390] ;  /* 0x00007200ff0c77ac */ /* 0x000e640008000800 */
[----:B-1----:R-:W-:-:S06]  /*87f0*/  UISETP.GE.AND UP0, UPT, UR12, 0x1, UPT ;  /* 0x000000010c00788c */ /* 0x002fcc000bf06270 */
[----:B------:R-:W-:-:S13]  /*8800*/  PLOP3.LUT P0, PT, PT, PT, UP0, 0x80, 0x8 ;  /* 0x000000000008781c */ /* 0x000fda0003f0f008 */
[----:B------:R-:W-:Y:S05]  /*8810*/  @!P0 EXIT ;  /* 0x000000000000894d */ /* 0x000fea0003800000 */
[----:B------:R-:W-:Y:S01]  /*8820*/  ISETP.GE.U32.AND P0, PT, R3, 0xf, PT ;  /* 0x0000000f0300780c */ /* 0x000fe20003f06070 */
[----:B------:R-:W-:Y:S02]  /*8830*/  ULOP3.LUT UR13, UR12, 0xf, URZ, 0xc0, !UPT ;  /* 0x0000000f0c0d7892 */ /* 0x000fe4000f8ec0ff */
[----:B------:R-:W-:Y:S01]  /*8840*/  IMAD R0, R2, UR12, RZ ;  /* 0x0000000c02007c24 */ /* 0x000fe2000f8e02ff */
[----:B------:R-:W-:-:S03]  /*8850*/  UMOV UR4, URZ ;  /* 0x000000ff00047c82 */ /* 0x000fc60008000000 */
[----:B------:R-:W-:-:S06]  /*8860*/  ISETP.NE.AND P1, PT, RZ, UR13, PT ;  /* 0x0000000dff007c0c */ /* 0x000fcc000bf25270 */
[----:B------:R-:W-:Y:S07]  /*8870*/  @!P0 BRA `(.L_x_132) ;  /* 0x0000000000bc8947 */ /* 0x000fee0003800000 */
[----:B------:R-:W1:Y:S01]  /*8880*/  LDCU.64 UR8, c[0x0][0x388] ;  /* 0x00007100ff0877ac */ /* 0x000e620008000a00 */
[----:B------:R-:W-:Y:S02]  /*8890*/  VIADD R7, R1, 0x68 ;  /* 0x0000006801077836 */ /* 0x000fe40000000000 */
[----:B------:R-:W-:Y:S01]  /*88a0*/  IMAD.MOV.U32 R6, RZ, RZ, R0 ;  /* 0x000000ffff067224 */ /* 0x000fe200078e0000 */
[----:B------:R-:W-:Y:S02]  /*88b0*/  ULOP3.LUT UR4, UR12, 0x7ffffff0, URZ, 0xc0, !UPT ;  /* 0x7ffffff00c047892 */ /* 0x000fe4000f8ec0ff */
[----:B-1----:R-:W-:Y:S02]  /*88c0*/  UIADD3 UR5, UP0, UPT, UR8, 0x40, URZ ;  /* 0x0000004008057890 */ /* 0x002fe4000ff1e0ff */
[----:B------:R-:W-:Y:S02]  /*88d0*/  UIADD3 UR8, UPT, UPT, -UR4, URZ, URZ ;  /* 0x000000ff04087290 */ /* 0x000fe4000fffe1ff */
[----:B------:R-:W-:-:S12]  /*88e0*/  UIADD3.X UR7, UPT, UPT, URZ, UR9, URZ, UP0, !UPT ;  /* 0x00000009ff077290 */ /* 0x000fd800087fe4ff */
.L_x_133:
[----:B012---:R-:W2:Y:S04]  /*88f0*/  LDL.64 R8, [R7+-0x40] ;  /* 0xffffc00007087983 */ /* 0x007ea80000100a00 */
[----:B------:R-:W3:Y:S01]  /*8900*/  LDL.64 R10, [R7+-0x38] ;  /* 0xffffc800070a7983 */ /* 0x000ee20000100a00 */
[----:B------:R-:W-:Y:S01]  /*8910*/  MOV R4, UR5 ;  /* 0x0000000500047c02 */ /* 0x000fe20008000f00 */
[----:B------:R-:W-:Y:S02]  /*8920*/  IMAD.U32 R5, RZ, RZ, UR7 ;  /* 0x00000007ff057e24 */ /* 0x000fe4000f8e00ff */
[----:B------:R-:W4:Y:S02]  /*8930*/  LDL.64 R2, [R7+-0x30] ;  /* 0xffffd00007027983 */ /* 0x000f240000100a00 */
[----:B------:R-:W-:-:S02]  /*8940*/  IMAD.WIDE R4, R6, 0x8, R4 ;  /* 0x0000000806047825 */ /* 0x000fc400078e0204 */
[----:B------:R-:W4:Y:S04]  /*8950*/  LDL.64 R12, [R7+-0x28] ;  /* 0xffffd800070c7983 */ /* 0x000f280000100a00 */
[----:B------:R-:W4:Y:S04]  /*8960*/  LDL.64 R14, [R7+-0x20] ;  /* 0xffffe000070e7983 */ /* 0x000f280000100a00 */
[----:B-----5:R-:W4:Y:S04]  /*8970*/  LDL.64 R16, [R7+-0x18] ;  /* 0xffffe80007107983 */ /* 0x020f280000100a00 */
[----:B------:R-:W4:Y:S04]  /*8980*/  LDL.64 R18, [R7+-0x10] ;  /* 0xfffff00007127983 */ /* 0x000f280000100a00 */
[----:B------:R-:W4:Y:S04]  /*8990*/  LDL.64 R20, [R7+-0x8] ;  /* 0xfffff80007147983 */ /* 0x000f280000100a00 */
[----:B------:R-:W4:Y:S04]  /*89a0*/  LDL.64 R22, [R7] ;  /* 0x0000000007167983 */ /* 0x000f280000100a00 */
[----:B------:R-:W4:Y:S04]  /*89b0*/  LDL.64 R24, [R7+0x8] ;  /* 0x0000080007187983 */ /* 0x000f280000100a00 */
[----:B------:R-:W4:Y:S04]  /*89c0*/  LDL.64 R26, [R7+0x10] ;  /* 0x00001000071a7983 */ /* 0x000f280000100a00 */
[----:B------:R-:W4:Y:S04]  /*89d0*/  LDL.64 R28, [R7+0x18] ;  /* 0x00001800071c7983 */ /* 0x000f280000100a00 */
[----:B------:R-:W4:Y:S04]  /*89e0*/  LDL.64 R30, [R7+0x30] ;  /* 0x00003000071e7983 */ /* 0x000f280000100a00 */
[----:B------:R-:W4:Y:S04]  /*89f0*/  LDL.64 R32, [R7+0x38] ;  /* 0x0000380007207983 */ /* 0x000f280000100a00 */
[----:B--2---:R0:W-:Y:S04]  /*8a00*/  STG.E.64 desc[UR10][R4.64+-0x40], R8 ;  /* 0xffffc00804007986 */ /* 0x0041e8000c101b0a */
[----:B---3--:R1:W-:Y:S04]  /*8a10*/  STG.E.64 desc[UR10][R4.64+-0x38], R10 ;  /* 0xffffc80a04007986 */ /* 0x0083e8000c101b0a */
[----:B0-----:R-:W2:Y:S04]  /*8a20*/  LDL.64 R8, [R7+0x20] ;  /* 0x0000200007087983 */ /* 0x001ea80000100a00 */
[----:B-1----:R0:W3:Y:S04]  /*8a30*/  LDL.64 R10, [R7+0x28] ;  /* 0x00002800070a7983 */ /* 0x0020e80000100a00 */
[----:B----4-:R1:W-:Y:S04]  /*8a40*/  STG.E.64 desc[UR10][R4.64+-0x30], R2 ;  /* 0xffffd00204007986 */ /* 0x0103e8000c101b0a */
[----:B------:R1:W-:Y:S04]  /*8a50*/  STG.E.64 desc[UR10][R4.64+-0x28], R12 ;  /* 0xffffd80c04007986 */ /* 0x0003e8000c101b0a */
        /* <DEDUP_REMOVED lines=9> */
[----:B------:R1:W-:Y:S01]  /*8af0*/  STG.E.64 desc[UR10][R4.64+0x38], R32 ;  /* 0x0000382004007986 */ /* 0x0003e2000c101b0a */
[----:B------:R-:W-:-:S04]  /*8b00*/  UIADD3 UR8, UPT, UPT, UR8, 0x10, URZ ;  /* 0x0000001008087890 */ /* 0x000fc8000fffe0ff */
[----:B------:R-:W-:Y:S01]  /*8b10*/  UISETP.NE.AND UP0, UPT, UR8, URZ, UPT ;  /* 0x000000ff0800728c */ /* 0x000fe2000bf05270 */
[----:B0-----:R-:W-:Y:S02]  /*8b20*/  VIADD R7, R7, 0x80 ;  /* 0x0000008007077836 */ /* 0x001fe40000000000 */
[----:B------:R-:W-:Y:S01]  /*8b30*/  VIADD R6, R6, 0x10 ;  /* 0x0000001006067836 */ /* 0x000fe20000000000 */
[----:B--2---:R1:W-:Y:S04]  /*8b40*/  STG.E.64 desc[UR10][R4.64+0x20], R8 ;  /* 0x0000200804007986 */ /* 0x0043e8000c101b0a */
[----:B---3--:R1:W-:Y:S01]  /*8b50*/  STG.E.64 desc[UR10][R4.64+0x28], R10 ;  /* 0x0000280a04007986 */ /* 0x0083e2000c101b0a */
[----:B------:R-:W-:Y:S05]  /*8b60*/  BRA.U UP0, `(.L_x_133) ;  /* 0xfffffffd00607547 */ /* 0x000fea000b83ffff */
.L_x_132:
[----:B------:R-:W-:Y:S05]  /*8b70*/  @!P1 EXIT ;  /* 0x000000000000994d */ /* 0x000fea0003800000 */
[----:B------:R-:W-:Y:S02]  /*8b80*/  UISETP.GE.U32.AND UP0, UPT, UR13, 0x8, UPT ;  /* 0x000000080d00788c */ /* 0x000fe4000bf06070 */
[----:B------:R-:W-:-:S06]  /*8b90*/  ULOP3.LUT UR7, UR12, 0x7, URZ, 0xc0, !UPT ;  /* 0x000000070c077892 */ /* 0x000fcc000f8ec0ff */
[----:B------:R-:W-:Y:S01]  /*8ba0*/  ISETP.NE.AND P0, PT, RZ, UR7, PT ;  /* 0x00000007ff007c0c */ /* 0x000fe2000bf05270 */
[----:B------:R-:W-:-:S12]  /*8bb0*/  BRA.U !UP0, `(.L_x_134) ;  /* 0x0000000108547547 */ /* 0x000fd8000b800000 */
[----:B------:R-:W-:Y:S01]  /*8bc0*/  ULEA UR5, UR4, UR6, 0x3 ;  /* 0x0000000604057291 */ /* 0x000fe2000f8e18ff */
[----:B012---:R-:W0:Y:S08]  /*8bd0*/  LDC.64 R4, c[0x0][0x388] ;  /* 0x0000e200ff047b82 */ /* 0x007e300000000a00 */
[----:B------:R-:W2:Y:S04]  /*8be0*/  LDL.64 R2, [UR5] ;  /* 0x00000005ff027983 */ /* 0x000ea80008100a00 */
[----:B------:R-:W3:Y:S04]  /*8bf0*/  LDL.64 R6, [UR5+0x8] ;  /* 0x00000805ff067983 */ /* 0x000ee80008100a00 */
[----:B------:R-:W4:Y:S04]  /*8c00*/  LDL.64 R8, [UR5+0x10] ;  /* 0x00001005ff087983 */ /* 0x000f280008100a00 */
[----:B------:R-:W4:Y:S04]  /*8c10*/  LDL.64 R10, [UR5+0x18] ;  /* 0x00001805ff0a7983 */ /* 0x000f280008100a00 */
[----:B------:R-:W4:Y:S04]  /*8c20*/  LDL.64 R12, [UR5+0x20] ;  /* 0x00002005ff0c7983 */ /* 0x000f280008100a00 */
[----:B------:R-:W4:Y:S04]  /*8c30*/  LDL.64 R14, [UR5+0x28] ;  /* 0x00002805ff0e7983 */ /* 0x000f280008100a00 */
[----:B-----5:R-:W4:Y:S04]  /*8c40*/  LDL.64 R16, [UR5+0x30] ;  /* 0x00003005ff107983 */ /* 0x020f280008100a00 */
[----:B------:R-:W4:Y:S01]  /*8c50*/  LDL.64 R18, [UR5+0x38] ;  /* 0x00003805ff127983 */ /* 0x000f220008100a00 */
[----:B------:R-:W-:Y:S01]  /*8c60*/  VIADD R21, R0, UR4 ;  /* 0x0000000400157c36 */ /* 0x000fe20008000000 */
[----:B------:R-:W-:-:S03]  /*8c70*/  UIADD3 UR4, UPT, UPT, UR4, 0x8, URZ ;  /* 0x0000000804047890 */ /* 0x000fc6000fffe0ff */
[----:B0-----:R-:W-:-:S05]  /*8c80*/  IMAD.WIDE R4, R21, 0x8, R4 ;  /* 0x0000000815047825 */ /* 0x001fca00078e0204 */
[----:B--2---:R0:W-:Y:S04]  /*8c90*/  STG.E.64 desc[UR10][R4.64], R2 ;  /* 0x0000000204007986 */ /* 0x0041e8000c101b0a */
[----:B---3--:R0:W-:Y:S04]  /*8ca0*/  STG.E.64 desc[UR10][R4.64+0x8], R6 ;  /* 0x0000080604007986 */ /* 0x0081e8000c101b0a */
[----:B----4-:R0:W-:Y:S04]  /*8cb0*/  STG.E.64 desc[UR10][R4.64+0x10], R8 ;  /* 0x0000100804007986 */ /* 0x0101e8000c101b0a */
[----:B------:R0:W-:Y:S04]  /*8cc0*/  STG.E.64 desc[UR10][R4.64+0x18], R10 ;  /* 0x0000180a04007986 */ /* 0x0001e8000c101b0a */
[----:B------:R0:W-:Y:S04]  /*8cd0*/  STG.E.64 desc[UR10][R4.64+0x20], R12 ;  /* 0x0000200c04007986 */ /* 0x0001e8000c101b0a */
[----:B------:R0:W-:Y:S04]  /*8ce0*/  STG.E.64 desc[UR10][R4.64+0x28], R14 ;  /* 0x0000280e04007986 */ /* 0x0001e8000c101b0a */
[----:B------:R0:W-:Y:S04]  /*8cf0*/  STG.E.64 desc[UR10][R4.64+0x30], R16 ;  /* 0x0000301004007986 */ /* 0x0001e8000c101b0a */
[----:B------:R0:W-:Y:S02]  /*8d00*/  STG.E.64 desc[UR10][R4.64+0x38], R18 ;  /* 0x0000381204007986 */ /* 0x0001e4000c101b0a */
.L_x_134:
        /* <DEDUP_REMOVED lines=10> */
[----:B------:R-:W4:Y:S01]  /*8db0*/  LDL.64 R10, [UR7+0x18] ;  /* 0x00001807ff0a7983 */ /* 0x000f220008100a00 */
[----:B------:R-:W-:Y:S01]  /*8dc0*/  IADD3 R13, PT, PT, R0, UR4, RZ ;  /* 0x00000004000d7c10 */ /* 0x000fe2000fffe0ff */
[----:B------:R-:W-:-:S04]  /*8dd0*/  UIADD3 UR4, UPT, UPT, UR4, 0x4, URZ ;  /* 0x0000000404047890 */ /* 0x000fc8000fffe0ff */
[----:B0-----:R-:W-:-:S05]  /*8de0*/  IMAD.WIDE R4, R13, 0x8, R4 ;  /* 0x000000080d047825 */ /* 0x001fca00078e0204 */
[----:B--2---:R0:W-:Y:S04]  /*8df0*/  STG.E.64 desc[UR10][R4.64], R2 ;  /* 0x0000000204007986 */ /* 0x0041e8000c101b0a */
[----:B---3--:R0:W-:Y:S04]  /*8e00*/  STG.E.64 desc[UR10][R4.64+0x8], R6 ;  /* 0x0000080604007986 */ /* 0x0081e8000c101b0a */
[----:B----4-:R0:W-:Y:S04]  /*8e10*/  STG.E.64 desc[UR10][R4.64+0x10], R8 ;  /* 0x0000100804007986 */ /* 0x0101e8000c101b0a */
[----:B------:R0:W-:Y:S02]  /*8e20*/  STG.E.64 desc[UR10][R4.64+0x18], R10 ;  /* 0x0000180a04007986 */ /* 0x0001e4000c101b0a */
.L_x_135:
[----:B------:R-:W-:Y:S05]  /*8e30*/  @!P0 EXIT ;  /* 0x000000000000894d */ /* 0x000fea0003800000 */
[----:B0-----:R-:W0:Y:S01]  /*8e40*/  LDC.64 R6, c[0x0][0x388] ;  /* 0x0000e200ff067b82 */ /* 0x001e220000000a00 */
[----:B-12---:R-:W-:Y:S01]  /*8e50*/  VIADD R9, R0, UR4 ;  /* 0x0000000400097c36 */ /* 0x006fe20008000000 */
[----:B------:R-:W-:Y:S02]  /*8e60*/  UIMAD UR7, UR4, 0x8, UR6 ;  /* 0x00000008040778a4 */ /* 0x000fe4000f8e0206 */
[----:B------:R-:W-:-:S12]  /*8e70*/  UIADD3 UR5, UPT, UPT, -UR5, URZ, URZ ;  /* 0x000000ff05057290 */ /* 0x000fd8000fffe1ff */
.L_x_136:
[----:B-1----:R-:W2:Y:S01]  /*8e80*/  LDL.64 R4, [UR7] ;  /* 0x00000007ff047983 */ /* 0x002ea20008100a00 */
[C---:B0-----:R-:W-:Y:S01]  /*8e90*/  IMAD.WIDE R2, R9.reuse, 0x8, R6 ;  /* 0x0000000809027825 */ /* 0x041fe200078e0206 */
[----:B------:R-:W-:Y:S02]  /*8ea0*/  UIADD3 UR5, UPT, UPT, UR5, 0x1, URZ ;  /* 0x0000000105057890 */ /* 0x000fe4000fffe0ff */
[----:B------:R-:W-:Y:S01]  /*8eb0*/  UIADD3 UR7, UPT, UPT, UR7, 0x8, URZ ;  /* 0x0000000807077890 */ /* 0x000fe2000fffe0ff */
[----:B------:R-:W-:Y:S01]  /*8ec0*/  VIADD R9, R9, 0x1 ;  /* 0x0000000109097836 */ /* 0x000fe20000000000 */
[----:B------:R-:W-:Y:S01]  /*8ed0*/  UISETP.NE.AND UP0, UPT, UR5, URZ, UPT ;  /* 0x000000ff0500728c */ /* 0x000fe2000bf05270 */
[----:B--2---:R1:W-:Y:S08]  /*8ee0*/  STG.E.64 desc[UR10][R2.64], R4 ;  /* 0x0000000402007986 */ /* 0x0043f0000c101b0a */
[----:B------:R-:W-:Y:S05]  /*8ef0*/  BRA.U UP0, `(.L_x_136) ;  /* 0xfffffffd00e07547 */ /* 0x000fea000b83ffff */
[----:B------:R-:W-:Y:S05]  /*8f00*/  EXIT ;  /* 0x000000000000794d */ /* 0x000fea0003800000 */
        .weak           $__internal_0_$__cuda_sm20_div_rn_f64_full
        .type           $__internal_0_$__cuda_sm20_div_rn_f64_full,@function
        .size           $__internal_0_$__cuda_sm20_div_rn_f64_full,($__internal_1_$__cuda_sm20_dsqrt_rn_f64_mediumpath_v1 - $__internal_0_$__cuda_sm20_div_rn_f64_full)
$__internal_0_$__cuda_sm20_div_rn_f64_full:
[C---:B------:R-:W-:Y:S01]  /*8f10*/  FSETP.GEU.AND P1, PT, |R21|.reuse, 1.469367938527859385e-39, PT ;  /* 0x001000001500780b */ /* 0x040fe20003f2e200 */
[----:B------:R-:W-:Y:S01]  /*8f20*/  IMAD.MOV.U32 R36, RZ, RZ, 0x1 ;  /* 0x00000001ff247424 */ /* 0x000fe200078e00ff */
[----:B------:R-:W-:Y:S01]  /*8f30*/  LOP3.LUT R18, R21, 0x800fffff, RZ, 0xc0, !PT ;  /* 0x800fffff15127812 */ /* 0x000fe200078ec0ff */
[----:B------:R-:W-:Y:S01]  /*8f40*/  BSSY.RECONVERGENT B0, `(.L_x_137) ;  /* 0x0000059000007945 */ /* 0x000fe20003800200 */
[C---:B------:R-:W-:Y:S02]  /*8f50*/  FSETP.GEU.AND P3, PT, |R23|.reuse, 1.469367938527859385e-39, PT ;  /* 0x001000001700780b */ /* 0x040fe40003f6e200 */
[----:B------:R-:W-:Y:S01]  /*8f60*/  LOP3.LUT R19, R18, 0x3ff00000, RZ, 0xfc, !PT ;  /* 0x3ff0000012137812 */ /* 0x000fe200078efcff */
[----:B------:R-:W-:Y:S01]  /*8f70*/  IMAD.MOV.U32 R18, RZ, RZ, R20 ;  /* 0x000000ffff127224 */ /* 0x000fe200078e0014 */
[----:B------:R-:W-:Y:S02]  /*8f80*/  LOP3.LUT R30, R23, 0x7ff00000, RZ, 0xc0, !PT ;  /* 0x7ff00000171e7812 */ /* 0x000fe400078ec0ff */
[----:B------:R-:W-:-:S02]  /*8f90*/  MOV R32, 0x1ca00000 ;  /* 0x1ca0000000207802 */ /* 0x000fc40000000f00 */
[C---:B------:R-:W-:Y:S01]  /*8fa0*/  LOP3.LUT R34, R21.reuse, 0x7ff00000, RZ, 0xc0, !PT ;  /* 0x7ff0000015227812 */ /* 0x040fe200078ec0ff */
[----:B------:R-:W-:Y:S01]  /*8fb0*/  @!P1 DMUL R18, R20, 8.98846567431157953865e+307 ;  /* 0x7fe0000014129828 */ /* 0x000fe20000000000 */
[----:B------:R-:W-:Y:S02]  /*8fc0*/  IMAD.MOV.U32 R33, RZ, RZ, R30 ;  /* 0x000000ffff217224 */ /* 0x000fe400078e001e */
[C---:B------:R-:W-:Y:S02]  /*8fd0*/  ISETP.GE.U32.AND P2, PT, R30.reuse, R34, PT ;  /* 0x000000221e00720c */ /* 0x040fe40003f46070 */
[----:B------:R-:W-:Y:S01]  /*8fe0*/  @!P3 LOP3.LUT R25, R21, 0x7ff00000, RZ, 0xc0, !PT ;  /* 0x7ff000001519b812 */ /* 0x000fe200078ec0ff */
[----:B------:R-:W0:Y:S03]  /*8ff0*/  MUFU.RCP64H R37, R19 ;  /* 0x0000001300257308 */ /* 0x000e260000001800 */
[----:B------:R-:W-:-:S02]  /*9000*/  @!P3 ISETP.GE.U32.AND P4, PT, R30, R25, PT ;  /* 0x000000191e00b20c */ /* 0x000fc40003f86070 */
[----:B------:R-:W-:Y:S02]  /*9010*/  SEL R25, R32, 0x63400000, !P2 ;  /* 0x6340000020197807 */ /* 0x000fe40005000000 */
[----:B------:R-:W-:Y:S02]  /*9020*/  @!P1 LOP3.LUT R34, R19, 0x7ff00000, RZ, 0xc0, !PT ;  /* 0x7ff0000013229812 */ /* 0x000fe400078ec0ff */
[----:B------:R-:W-:Y:S01]  /*9030*/  LOP3.LUT R25, R25, 0x800fffff, R23, 0xf8, !PT ;  /* 0x800fffff19197812 */ /* 0x000fe200078ef817 */
[----:B0-----:R-:W-:-:S08]  /*9040*/  DFMA R26, R36, -R18, 1 ;  /* 0x3ff00000241a742b */ /* 0x001fd00000000812 */
[----:B------:R-:W-:-:S08]  /*9050*/  DFMA R26, R26, R26, R26 ;  /* 0x0000001a1a1a722b */ /* 0x000fd0000000001a */
[----:B------:R-:W-:Y:S01]  /*9060*/  DFMA R36, R36, R26, R36 ;  /* 0x0000001a2424722b */ /* 0x000fe20000000024 */
[----:B------:R-:W-:Y:S01]  /*9070*/  @!P3 SEL R27, R32, 0x63400000, !P4 ;  /* 0x63400000201bb807 */ /* 0x000fe20006000000 */
[----:B------:R-:W-:-:S03]  /*9080*/  @!P3 IMAD.MOV.U32 R26, RZ, RZ, RZ ;  /* 0x000000ffff1ab224 */ /* 0x000fc600078e00ff */
[----:B------:R-:W-:-:S03]  /*9090*/  @!P3 LOP3.LUT R24, R27, 0x80000000, R23, 0xf8, !PT ;  /* 0x800000001b18b812 */ /* 0x000fc600078ef817 */
[----:B------:R-:W-:Y:S01]  /*90a0*/  DFMA R38, R36, -R18, 1 ;  /* 0x3ff000002426742b */ /* 0x000fe20000000812 */
[----:B------:R-:W-:Y:S01]  /*90b0*/  @!P3 LOP3.LUT R27, R24, 0x100000, RZ, 0xfc, !PT ;  /* 0x00100000181bb812 */ /* 0x000fe200078efcff */
[----:B------:R-:W-:-:S06]  /*90c0*/  IMAD.MOV.U32 R24, RZ, RZ, R22 ;  /* 0x000000ffff187224 */ /* 0x000fcc00078e0016 */
[----:B------:R-:W-:Y:S02]  /*90d0*/  DFMA R38, R36, R38, R36 ;  /* 0x000000262426722b */ /* 0x000fe40000000024 */
[----:B------:R-:W-:-:S08]  /*90e0*/  @!P3 DFMA R24, R24, 2, -R26 ;  /* 0x400000001818b82b */ /* 0x000fd0000000081a */
[----:B------:R-:W-:Y:S02]  /*90f0*/  DMUL R36, R38, R24 ;  /* 0x0000001826247228 */ /* 0x000fe40000000000 */
[----:B------:R-:W-:-:S05]  /*9100*/  @!P3 LOP3.LUT R33, R25, 0x7ff00000, RZ, 0xc0, !PT ;  /* 0x7ff000001921b812 */ /* 0x000fca00078ec0ff */
[----:B------:R-:W-:Y:S01]  /*9110*/  VIADD R35, R33, 0xffffffff ;  /* 0xffffffff21237836 */ /* 0x000fe20000000000 */
[----:B------:R-:W-:-:S04]  /*9120*/  DFMA R26, R36, -R18, R24 ;  /* 0x80000012241a722b */ /* 0x000fc80000000018 */
[----:B------:R-:W-:Y:S02]  /*9130*/  ISETP.GT.U32.AND P1, PT, R35, 0x7feffffe, PT ;  /* 0x7feffffe2300780c */ /* 0x000fe40003f24070 */
[----:B------:R-:W-:Y:S02]  /*9140*/  IADD3 R35, PT, PT, R34, -0x1, RZ ;  /* 0xffffffff22237810 */ /* 0x000fe40007ffe0ff */
[----:B------:R-:W-:Y:S02]  /*9150*/  DFMA R26, R38, R26, R36 ;  /* 0x0000001a261a722b */ /* 0x000fe40000000024 */
[----:B------:R-:W-:-:S13]  /*9160*/  ISETP.GT.U32.OR P1, PT, R35, 0x7feffffe, P1 ;  /* 0x7feffffe2300780c */ /* 0x000fda0000f24470 */
[----:B------:R-:W-:Y:S05]  /*9170*/  @P1 BRA `(.L_x_138) ;  /* 0x0000000000741947 */ /* 0x000fea0003800000 */
[----:B------:R-:W-:-:S04]  /*9180*/  LOP3.LUT R23, R21, 0x7ff00000, RZ, 0xc0, !PT ;  /* 0x7ff0000015177812 */ /* 0x000fc800078ec0ff */
[CC--:B------:R-:W-:Y:S02]  /*9190*/  VIADDMNMX R22, R30.reuse, -R23.reuse, 0xb9600000, !PT ;  /* 0xb96000001e167446 */ /* 0x0c0fe40007800917 */
[----:B------:R-:W-:Y:S02]  /*91a0*/  ISETP.GE.U32.AND P1, PT, R30, R23, PT ;  /* 0x000000171e00720c */ /* 0x000fe40003f26070 */
[----:B------:R-:W-:Y:S02]  /*91b0*/  VIMNMX R22, PT, PT, R22, 0x46a00000, PT ;  /* 0x46a0000016167848 */ /* 0x000fe40003fe0100 */
[----:B------:R-:W-:Y:S01]  /*91c0*/  SEL R23, R32, 0x63400000, !P1 ;  /* 0x6340000020177807 */ /* 0x000fe20004800000 */
[----:B------:R-:W-:-:S04]  /*91d0*/  IMAD.MOV.U32 R32, RZ, RZ, RZ ;  /* 0x000000ffff207224 */ /* 0x000fc800078e00ff */
[----:B------:R-:W-:-:S04]  /*91e0*/  IMAD.IADD R22, R22, 0x1, -R23 ;  /* 0x0000000116167824 */ /* 0x000fc800078e0a17 */
[----:B------:R-:W-:-:S06]  /*91f0*/  VIADD R33, R22, 0x7fe00000 ;  /* 0x7fe0000016217836 */ /* 0x000fcc0000000000 */
[----:B------:R-:W-:-:S10]  /*9200*/  DMUL R36, R26, R32 ;  /* 0x000000201a247228 */ /* 0x000fd40000000000 */
[----:B------:R-:W-:-:S13]  /*9210*/  FSETP.GTU.AND P1, PT, |R37|, 1.469367938527859385e-39, PT ;  /* 0x001000002500780b */ /* 0x000fda0003f2c200 */
[----:B------:R-:W-:Y:S05]  /*9220*/  @P1 BRA `(.L_x_139) ;  /* 0x0000000000a81947 */ /* 0x000fea0003800000 */
[----:B------:R-:W-:-:S06]  /*9230*/  DFMA R18, R26, -R18, R24 ;  /* 0x800000121a12722b */ /* 0x000fcc0000000018 */
[----:B------:R-:W-:-:S04]  /*9240*/  IMAD.MOV.U32 R18, RZ, RZ, RZ ;  /* 0x000000ffff127224 */ /* 0x000fc800078e00ff */
[C---:B------:R-:W-:Y:S02]  /*9250*/  FSETP.NEU.AND P1, PT, R19.reuse, RZ, PT ;  /* 0x000000ff1300720b */ /* 0x040fe40003f2d000 */
[----:B------:R-:W-:-:S04]  /*9260*/  LOP3.LUT R20, R19, 0x80000000, R21, 0x48, !PT ;  /* 0x8000000013147812 */ /* 0x000fc800078e4815 */
[----:B------:R-:W-:-:S07]  /*9270*/  LOP3.LUT R19, R20, R33, RZ, 0xfc, !PT ;  /* 0x0000002114137212 */ /* 0x000fce00078efcff */
[----:B------:R-:W-:Y:S05]  /*9280*/  @!P1 BRA `(.L_x_139) ;  /* 0x0000000000909947 */ /* 0x000fea0003800000 */
[C---:B------:R-:W-:Y:S01]  /*9290*/  IADD3 R25, PT, PT, -R22.reuse, RZ, RZ ;  /* 0x000000ff16197210 */ /* 0x040fe20007ffe1ff */
[----:B------:R-:W-:Y:S01]  /*92a0*/  IMAD.MOV.U32 R24, RZ, RZ, RZ ;  /* 0x000000ffff187224 */ /* 0x000fe200078e00ff */
[----:B------:R-:W-:Y:S01]  /*92b0*/  DMUL.RP R18, R26, R18 ;  /* 0x000000121a127228 */ /* 0x000fe20000008000 */
[----:B------:R-:W-:-:S04]  /*92c0*/  IADD3 R22, PT, PT, -R22, -0x43300000, RZ ;  /* 0xbcd0000016167810 */ /* 0x000fc80007ffe1ff */
[----:B------:R-:W-:-:S05]  /*92d0*/  DFMA R24, R36, -R24, R26 ;  /* 0x800000182418722b */ /* 0x000fca000000001a */
[----:B------:R-:W-:-:S05]  /*92e0*/  LOP3.LUT R20, R19, R20, RZ, 0x3c, !PT ;  /* 0x0000001413147212 */ /* 0x000fca00078e3cff */
[----:B------:R-:W-:-:S04]  /*92f0*/  FSETP.NEU.AND P1, PT, |R25|, R22, PT ;  /* 0x000000161900720b */ /* 0x000fc80003f2d200 */
[----:B------:R-:W-:Y:S02]  /*9300*/  FSEL R18, R18, R36, !P1 ;  /* 0x0000002412127208 */ /* 0x000fe40004800000 */
[----:B------:R-:W-:-:S03]  /*9310*/  FSEL R19, R20, R37, !P1 ;  /* 0x0000002514137208 */ /* 0x000fc60004800000 */
[----:B------:R-:W-:Y:S02]  /*9320*/  IMAD.MOV.U32 R36, RZ, RZ, R18 ;  /* 0x000000ffff247224 */ /* 0x000fe400078e0012 */
[----:B------:R-:W-:Y:S01]  /*9330*/  IMAD.MOV.U32 R37, RZ, RZ, R19 ;  /* 0x000000ffff257224 */ /* 0x000fe200078e0013 */
[----:B------:R-:W-:Y:S06]  /*9340*/  BRA `(.L_x_139) ;  /* 0x0000000000607947 */ /* 0x000fec0003800000 */
.L_x_138:
[----:B------:R-:W-:-:S14]  /*9350*/  DSETP.NAN.AND P1, PT, R22, R22, PT ;  /* 0x000000161600722a */ /* 0x000fdc0003f28000 */
[----:B------:R-:W-:Y:S05]  /*9360*/  @P1 BRA `(.L_x_140) ;  /* 0x00000000004c1947 */ /* 0x000fea0003800000 */
[----:B------:R-:W-:-:S14]  /*9370*/  DSETP.NAN.AND P1, PT, R20, R20, PT ;  /* 0x000000141400722a */ /* 0x000fdc0003f28000 */
[----:B------:R-:W-:Y:S05]  /*9380*/  @P1 BRA `(.L_x_141) ;  /* 0x0000000000341947 */ /* 0x000fea0003800000 */
[----:B------:R-:W-:Y:S01]  /*9390*/  ISETP.NE.AND P1, PT, R33, R34, PT ;  /* 0x000000222100720c */ /* 0x000fe20003f25270 */
[----:B------:R-:W-:Y:S01]  /*93a0*/  IMAD.MOV.U32 R36, RZ, RZ, 0x0 ;  /* 0x00000000ff247424 */ /* 0x000fe200078e00ff */
[----:B------:R-:W-:-:S11]  /*93b0*/  MOV R37, 0xfff80000 ;  /* 0xfff8000000257802 */ /* 0x000fd60000000f00 */
[----:B------:R-:W-:Y:S05]  /*93c0*/  @!P1 BRA `(.L_x_139) ;  /* 0x0000000000409947 */ /* 0x000fea0003800000 */
[----:B------:R-:W-:Y:S02]  /*93d0*/  ISETP.NE.AND P1, PT, R33, 0x7ff00000, PT ;  /* 0x7ff000002100780c */ /* 0x000fe40003f25270 */
[----:B------:R-:W-:Y:S02]  /*93e0*/  LOP3.LUT R21, R23, 0x80000000, R21, 0x48, !PT ;  /* 0x8000000017157812 */ /* 0x000fe400078e4815 */
[----:B------:R-:W-:-:S13]  /*93f0*/  ISETP.EQ.OR P1, PT, R34, RZ, !P1 ;  /* 0x000000ff2200720c */ /* 0x000fda0004f22670 */
[----:B------:R-:W-:Y:S01]  /*9400*/  @P1 LOP3.LUT R18, R21, 0x7ff00000, RZ, 0xfc, !PT ;  /* 0x7ff0000015121812 */ /* 0x000fe200078efcff */
[----:B------:R-:W-:Y:S02]  /*9410*/  @!P1 IMAD.MOV.U32 R36, RZ, RZ, RZ ;  /* 0x000000ffff249224 */ /* 0x000fe400078e00ff */
[----:B------:R-:W-:Y:S02]  /*9420*/  @!P1 IMAD.MOV.U32 R37, RZ, RZ, R21 ;  /* 0x000000ffff259224 */ /* 0x000fe400078e0015 */
[----:B------:R-:W-:Y:S02]  /*9430*/  @P1 IMAD.MOV.U32 R36, RZ, RZ, RZ ;  /* 0x000000ffff241224 */ /* 0x000fe400078e00ff */
[----:B------:R-:W-:Y:S01]  /*9440*/  @P1 IMAD.MOV.U32 R37, RZ, RZ, R18 ;  /* 0x000000ffff251224 */ /* 0x000fe200078e0012 */
[----:B------:R-:W-:Y:S06]  /*9450*/  BRA `(.L_x_139) ;  /* 0x00000000001c7947 */ /* 0x000fec0003800000 */
.L_x_141:
[----:B------:R-:W-:Y:S02]  /*9460*/  LOP3.LUT R19, R21, 0x80000, RZ, 0xfc, !PT ;  /* 0x0008000015137812 */ /* 0x000fe400078efcff */
[----:B------:R-:W-:-:S03]  /*9470*/  MOV R36, R20 ;  /* 0x0000001400247202 */ /* 0x000fc60000000f00 */
[----:B------:R-:W-:Y:S01]  /*9480*/  IMAD.MOV.U32 R37, RZ, RZ, R19 ;  /* 0x000000ffff257224 */ /* 0x000fe200078e0013 */
[----:B------:R-:W-:Y:S06]  /*9490*/  BRA `(.L_x_139) ;  /* 0x00000000000c7947 */ /* 0x000fec0003800000 */
.L_x_140:
[----:B------:R-:W-:Y:S01]  /*94a0*/  LOP3.LUT R19, R23, 0x80000, RZ, 0xfc, !PT ;  /* 0x0008000017137812 */ /* 0x000fe200078efcff */
[----:B------:R-:W-:-:S04]  /*94b0*/  IMAD.MOV.U32 R36, RZ, RZ, R22 ;  /* 0x000000ffff247224 */ /* 0x000fc800078e0016 */
[----:B------:R-:W-:-:S07]  /*94c0*/  IMAD.MOV.U32 R37, RZ, RZ, R19 ;  /* 0x000000ffff257224 */ /* 0x000fce00078e0013 */
.L_x_139:
[----:B------:R-:W-:Y:S05]  /*94d0*/  BSYNC.RECONVERGENT B0 ;  /* 0x0000000000007941 */ /* 0x000fea0003800200 */
.L_x_137:
[----:B------:R-:W-:Y:S01]  /*94e0*/  IMAD.MOV.U32 R20, RZ, RZ, R0 ;  /* 0x000000ffff147224 */ /* 0x000fe200078e0000 */
[----:B------:R-:W-:Y:S01]  /*94f0*/  MOV R19, R37 ;  /* 0x0000002500137202 */ /* 0x000fe20000000f00 */
[----:B------:R-:W-:Y:S02]  /*9500*/  IMAD.MOV.U32 R21, RZ, RZ, 0x0 ;  /* 0x00000000ff157424 */ /* 0x000fe400078e00ff */
[----:B------:R-:W-:Y:S02]  /*9510*/  IMAD.MOV.U32 R18, RZ, RZ, R36 ;  /* 0x000000ffff127224 */ /* 0x000fe400078e0024 */
[----:B------:R-:W-:Y:S05]  /*9520*/  RET.REL.NODEC R20 `(_Z13eigstm_kernelPKdPdii) ;  /* 0xffffff6814b47950 */ /* 0x000fea0003c3ffff */
        .weak           $__internal_1_$__cuda_sm20_dsqrt_rn_f64_mediumpath_v1
        .type           $__internal_1_$__cuda_sm20_dsqrt_rn_f64_mediumpath_v1,@function
        .size           $__internal_1_$__cuda_sm20_dsqrt_rn_f64_mediumpath_v1,(.L_x_148 - $__internal_1_$__cuda_sm20_dsqrt_rn_f64_mediumpath_v1)
$__internal_1_$__cuda_sm20_dsqrt_rn_f64_mediumpath_v1:
[----:B------:R-:W-:Y:S01]  /*9530*/  ISETP.GE.U32.AND P1, PT, R22, -0x3400000, PT ;  /* 0xfcc000001600780c */ /* 0x000fe20003f26070 */
[----:B------:R-:W-:Y:S01]  /*9540*/  BSSY.RECONVERGENT B5, `(.L_x_142) ;  /* 0x0000024000057945 */ /* 0x000fe20003800200 */
[----:B------:R-:W-:-:S11]  /*9550*/  IMAD.MOV.U32 R22, RZ, RZ, R24 ;  /* 0x000000ffff167224 */ /* 0x000fd600078e0018 */
[----:B------:R-:W-:Y:S05]  /*9560*/  @!P1 BRA `(.L_x_143) ;  /* 0x0000000000209947 */ /* 0x000fea0003800000 */
[----:B------:R-:W-:-:S10]  /*9570*/  DFMA.RM R18, R20, R18, R16 ;  /* 0x000000121412722b */ /* 0x000fd40000004010 */
[----:B------:R-:W-:-:S05]  /*9580*/  IADD3 R16, P1, PT, R18, 0x1, RZ ;  /* 0x0000000112107810 */ /* 0x000fca0007f3e0ff */
[----:B------:R-:W-:-:S06]  /*9590*/  IMAD.X R17, RZ, RZ, R19, P1 ;  /* 0x000000ffff117224 */ /* 0x000fcc00008e0613 */
[----:B------:R-:W-:-:S08]  /*95a0*/  DFMA.RP R22, -R18, R16, R22 ;  /* 0x000000101216722b */ /* 0x000fd00000008116 */
[----:B------:R-:W-:-:S06]  /*95b0*/  DSETP.GT.AND P1, PT, R22, RZ, PT ;  /* 0x000000ff1600722a */ /* 0x000fcc0003f24000 */
[----:B------:R-:W-:Y:S02]  /*95c0*/  FSEL R16, R16, R18, P1 ;  /* 0x0000001210107208 */ /* 0x000fe40000800000 */
[----:B------:R-:W-:Y:S01]  /*95d0*/  FSEL R17, R17, R19, P1 ;  /* 0x0000001311117208 */ /* 0x000fe20000800000 */
[----:B------:R-:W-:Y:S06]  /*95e0*/  BRA `(.L_x_144) ;  /* 0x0000000000647947 */ /* 0x000fec0003800000 */
.L_x_143:
[----:B------:R-:W-:-:S14]  /*95f0*/  DSETP.NE.AND P1, PT, R22, RZ, PT ;  /* 0x000000ff1600722a */ /* 0x000fdc0003f25000 */
[----:B------:R-:W-:Y:S05]  /*9600*/  @!P1 BRA `(.L_x_145) ;  /* 0x0000000000589947 */ /* 0x000fea0003800000 */
[----:B------:R-:W-:-:S13]  /*9610*/  ISETP.GE.AND P1, PT, R23, RZ, PT ;  /* 0x000000ff1700720c */ /* 0x000fda0003f26270 */
[----:B------:R-:W-:Y:S01]  /*9620*/  @!P1 MOV R16, 0x0 ;  /* 0x0000000000109802 */ /* 0x000fe20000000f00 */
[----:B------:R-:W-:Y:S01]  /*9630*/  @!P1 IMAD.MOV.U32 R17, RZ, RZ, -0x80000 ;  /* 0xfff80000ff119424 */ /* 0x000fe200078e00ff */
[----:B------:R-:W-:Y:S06]  /*9640*/  @!P1 BRA `(.L_x_144) ;  /* 0x00000000004c9947 */ /* 0x000fec0003800000 */
[----:B------:R-:W-:-:S13]  /*9650*/  ISETP.GT.AND P1, PT, R23, 0x7fefffff, PT ;  /* 0x7fefffff1700780c */ /* 0x000fda0003f24270 */
[----:B------:R-:W-:Y:S05]  /*9660*/  @P1 BRA `(.L_x_145) ;  /* 0x0000000000401947 */ /* 0x000fea0003800000 */
[----:B------:R-:W-:Y:S01]  /*9670*/  DMUL R22, R22, 8.11296384146066816958e+31 ;  /* 0x4690000016167828 */ /* 0x000fe20000000000 */
[----:B------:R-:W-:Y:S02]  /*9680*/  IMAD.MOV.U32 R20, RZ, RZ, RZ ;  /* 0x000000ffff147224 */ /* 0x000fe400078e00ff */
[----:B------:R-:W-:Y:S02]  /*9690*/  IMAD.MOV.U32 R16, RZ, RZ, 0x0 ;  /* 0x00000000ff107424 */ /* 0x000fe400078e00ff */
[----:B------:R-:W-:Y:S01]  /*96a0*/  IMAD.MOV.U32 R17, RZ, RZ, 0x3fd80000 ;  /* 0x3fd80000ff117424 */ /* 0x000fe200078e00ff */
[----:B------:R-:W0:Y:S02]  /*96b0*/  MUFU.RSQ64H R21, R23 ;  /* 0x0000001700157308 */ /* 0x000e240000001c00 */
[----:B0-----:R-:W-:-:S08]  /*96c0*/  DMUL R18, R20, R20 ;  /* 0x0000001414127228 */ /* 0x001fd00000000000 */
[----:B------:R-:W-:-:S08]  /*96d0*/  DFMA R18, R22, -R18, 1 ;  /* 0x3ff000001612742b */ /* 0x000fd00000000812 */
[----:B------:R-:W-:Y:S02]  /*96e0*/  DFMA R16, R18, R16, 0.5 ;  /* 0x3fe000001210742b */ /* 0x000fe40000000010 */
[----:B------:R-:W-:-:S08]  /*96f0*/  DMUL R18, R20, R18 ;  /* 0x0000001214127228 */ /* 0x000fd00000000000 */
[----:B------:R-:W-:-:S08]  /*9700*/  DFMA R18, R16, R18, R20 ;  /* 0x000000121012722b */ /* 0x000fd00000000014 */
[----:B------:R-:W-:Y:S02]  /*9710*/  DMUL R16, R22, R18 ;  /* 0x0000001216107228 */ /* 0x000fe40000000000 */
[----:B------:R-:W-:-:S06]  /*9720*/  IADD3 R19, PT, PT, R19, -0x100000, RZ ;  /* 0xfff0000013137810 */ /* 0x000fcc0007ffe0ff */
[----:B------:R-:W-:-:S08]  /*9730*/  DFMA R20, R16, -R16, R22 ;  /* 0x800000101014722b */ /* 0x000fd00000000016 */
[----:B------:R-:W-:-:S10]  /*9740*/  DFMA R16, R18, R20, R16 ;  /* 0x000000141210722b */ /* 0x000fd40000000010 */
[----:B------:R-:W-:Y:S01]  /*9750*/  VIADD R17, R17, 0xfcb00000 ;  /* 0xfcb0000011117836 */ /* 0x000fe20000000000 */
[----:B------:R-:W-:Y:S06]  /*9760*/  BRA `(.L_x_144) ;  /* 0x0000000000047947 */ /* 0x000fec0003800000 */
.L_x_145:
[----:B------:R-:W-:-:S11]  /*9770*/  DADD R16, R22, R22 ;  /* 0x0000000016107229 */ /* 0x000fd60000000016 */
.L_x_144:
[----:B------:R-:W-:Y:S05]  /*9780*/  BSYNC.RECONVERGENT B5 ;  /* 0x0000000000057941 */ /* 0x000fea0003800200 */
.L_x_142:
[----:B------:R-:W-:Y:S02]  /*9790*/  IMAD.MOV.U32 R18, RZ, RZ, R0 ;  /* 0x000000ffff127224 */ /* 0x000fe400078e0000 */
[----:B------:R-:W-:-:S04]  /*97a0*/  IMAD.MOV.U32 R19, RZ, RZ, 0x0 ;  /* 0x00000000ff137424 */ /* 0x000fc800078e00ff */
[----:B------:R-:W-:Y:S05]  /*97b0*/  RET.REL.NODEC R18 `(_Z13eigstm_kernelPKdPdii) ;  /* 0xffffff6812107950 */ /* 0x000fea0003c3ffff */
.L_x_146:
[----:B------:R-:W-:-:S00]  /*97c0*/  BRA `(.L_x_146) ;  /* 0xfffffffc00fc7947 */ /* 0x000fc0000383ffff */
[----:B------:R-:W-:-:S00]  /*97d0*/  NOP ;  /* 0x0000000000007918 */ /* 0x000fc00000000000 */
        /* <DEDUP_REMOVED lines=10> */
.L_x_148:


//--------------------- .nv.shared._Z13eigstm_kernelPKdPdii --------------------------
	.section	.nv.shared._Z13eigstm_kernelPKdPdii,"aw",@nobits
	.sectionflags	@""
	.align	16
	.zero		1024


//--------------------- .nv.shared.reserved.0     --------------------------
	.section	.nv.shared.reserved.0,"aw",@nobits
	.weak		__nv_reservedSMEM_offset_0_alias
	.size		__nv_reservedSMEM_offset_0_alias, 0, 64
	.other		__nv_reservedSMEM_offset_0_alias,@"STO_CUDA_RESERVED_SHARED STV_DEFAULT"
__nv_reservedSMEM_offset_0_alias:
	.zero		0
	.zero		64


//--------------------- .nv.constant0._Z13eigstm_kernelPKdPdii --------------------------
	.section	.nv.constant0._Z13eigstm_kernelPKdPdii,"a",@progbits
	.sectionflags	@""
	.align	4
.nv.constant0._Z13eigstm_kernelPKdPdii:
	.zero		920


//--------------------- SYMBOLS --------------------------

	.type		.nv.reservedSmem.offset0,@object
	.size		.nv.reservedSmem.offset0,0x4
	.type		.nv.reservedSmem.cap,@object
	.size		.nv.reservedSmem.cap,0x4
